// auto-generated by cutlass_sweep.gemm — config: {"arch": "sm_90", "cluster_m": 1, "cluster_n": 1, "dtype": "int8", "stages": 4, "tile_k": 64, "tile_m": 128, "tile_n": 64}
#include "cutlass/cutlass.h"
#include "cutlass/gemm/collective/collective_builder.hpp"
#include "cutlass/gemm/device/gemm_universal_adapter.h"
#include "cutlass/gemm/kernel/gemm_universal.hpp"
#include "cutlass/epilogue/collective/collective_builder.hpp"

using ElemA = int8_t;
using ElemB = int8_t;
using ElemCD = int8_t;
using Acc  = int32_t;
using TileShape    = cute::Shape<cute::_128, cute::_64, cute::_64>;
using ClusterShape = cute::Shape<cute::_1, cute::_1, cute::_1>;

using CollectiveEpilogue = typename cutlass::epilogue::collective::CollectiveBuilder<
    cutlass::arch::Sm90, cutlass::arch::OpClassTensorOp,
    TileShape, ClusterShape,
    cutlass::epilogue::collective::EpilogueTileAuto,
    Acc, Acc,
    ElemCD, cutlass::layout::RowMajor, 128 / cutlass::sizeof_bits<ElemCD>::value,
    ElemCD, cutlass::layout::RowMajor, 128 / cutlass::sizeof_bits<ElemCD>::value,
    cutlass::epilogue::collective::EpilogueScheduleAuto
  >::CollectiveOp;

using CollectiveMainloop = typename cutlass::gemm::collective::CollectiveBuilder<
    cutlass::arch::Sm90, cutlass::arch::OpClassTensorOp,
    ElemA, cutlass::layout::RowMajor, 128 / cutlass::sizeof_bits<ElemA>::value,
    ElemB, cutlass::layout::ColumnMajor, 128 / cutlass::sizeof_bits<ElemB>::value,
    Acc,
    TileShape, ClusterShape,
    cutlass::gemm::collective::StageCount<4>,
    cutlass::gemm::collective::KernelScheduleAuto
  >::CollectiveOp;

using GemmKernel = cutlass::gemm::kernel::GemmUniversal<
    cute::Shape<int,int,int,int>,
    CollectiveMainloop,
    CollectiveEpilogue
>;
using Gemm = cutlass::gemm::device::GemmUniversalAdapter<GemmKernel>;

// Force the device kernel symbol into the cubin without needing a host main.
auto* _anchor = &cutlass::device_kernel<GemmKernel>;


// ===== COMPILED SASS (sm_90a) =====

	.target	sm_90a

	.elftype	@"ET_EXEC"


//--------------------- .note.nv.tkinfo           --------------------------
	.section	.note.nv.tkinfo,"",@"SHT_NOTE"
	.sectionflags	@"SHF_NOTE_NV_TKINFO"
	.tkinfo
        /*0018*/ 	.word	0x00000002
        /*0030*/ 	.string	""
        /*0030*/ 	.string	"ptxas"
        /*0030*/ 	.string	"Cuda compilation tools, release 13.0, V13.0.88"
        /*0030*/ 	.string	"Build cuda_13.0.r13.0/compiler.36424714_0"
        /*0030*/ 	.string	"-arch sm_90a -m 64 "



//--------------------- .note.nv.cuinfo           --------------------------
	.section	.note.nv.cuinfo,"",@"SHT_NOTE"
	.sectionflags	@"SHF_NOTE_NV_CUINFO"
        /*0018*/ 	.short	0x0002
        /*001a*/ 	.short	0x005a
        /*001c*/ 	.short	0x0082
	.zero		2


//--------------------- .nv.info                  --------------------------
	.section	.nv.info,"",@"SHT_CUDA_INFO"
	.align	4


	//----- nvinfo : EIATTR_REGCOUNT
	.align		4
        /*0000*/ 	.byte	0x04, 0x2f
        /*0002*/ 	.short	(.L_15 - .L_14)
	.align		4
.L_14:
        /*0004*/ 	.word	index@(_ZN7cutlass13device_kernelINS_4gemm6kernel13GemmUniversalIN4cute5tupleIJiiiiEEENS1_10collective13CollectiveMmaINS1_34MainloopSm90TmaGmmaWarpSpecializedILi4ENS5_IJNS4_1CILi1EEESB_SB_EEENS1_35KernelTmaWarpSpecializedCooperativeEEENS5_IJNSA_ILi128EEENSA_ILi64EEESG_EEEaNS5_IJlSB_lEEEaSI_NS4_8TiledMMAINS4_8MMA_AtomIJNS4_4SM904GMMA26MMA_64x64x32_S32S8S8_SS_TNEEEENS4_6LayoutINS5_IJNSA_ILi2EEESB_SB_EEENS5_IJSB_NSA_ILi0EEESS_EEEEENS5_IJNS4_10UnderscoreESV_SV_EEEEENS4_13SM90_TMA_LOADENS4_14ComposedLayoutINS4_7SwizzleILi2ELi4ELi3EEENS4_18smem_ptr_flag_bitsILi8EEENSP_INS5_IJNSA_ILi8EEESG_EEENS5_IJSG_SB_EEEEEEEvNS4_8identityESY_S18_vS19_EENS_8epilogue10collective6detail29Sm90TmaWarpSpecializedAdapterINS1C_15DefaultEpilogueIaSI_SI_NS1B_6thread17LinearCombinationIaLi1EiiLNS1G_9ScaleType4KindE0ELNS_15FloatRoundStyleE2EaEENS1_15EpilogueDefaultEEEEEvvEEEEvNT_6ParamsE)
        /*0008*/ 	.word	0x000000a8


	//----- nvinfo : EIATTR_FRAME_SIZE
	.align		4
.L_15:
        /*000c*/ 	.byte	0x04, 0x11
        /*000e*/ 	.short	(.L_17 - .L_16)
	.align		4
.L_16:
        /*0010*/ 	.word	index@(_ZN7cutlass13device_kernelINS_4gemm6kernel13GemmUniversalIN4cute5tupleIJiiiiEEENS1_10collective13CollectiveMmaINS1_34MainloopSm90TmaGmmaWarpSpecializedILi4ENS5_IJNS4_1CILi1EEESB_SB_EEENS1_35KernelTmaWarpSpecializedCooperativeEEENS5_IJNSA_ILi128EEENSA_ILi64EEESG_EEEaNS5_IJlSB_lEEEaSI_NS4_8TiledMMAINS4_8MMA_AtomIJNS4_4SM904GMMA26MMA_64x64x32_S32S8S8_SS_TNEEEENS4_6LayoutINS5_IJNSA_ILi2EEESB_SB_EEENS5_IJSB_NSA_ILi0EEESS_EEEEENS5_IJNS4_10UnderscoreESV_SV_EEEEENS4_13SM90_TMA_LOADENS4_14ComposedLayoutINS4_7SwizzleILi2ELi4ELi3EEENS4_18smem_ptr_flag_bitsILi8EEENSP_INS5_IJNSA_ILi8EEESG_EEENS5_IJSG_SB_EEEEEEEvNS4_8identityESY_S18_vS19_EENS_8epilogue10collective6detail29Sm90TmaWarpSpecializedAdapterINS1C_15DefaultEpilogueIaSI_SI_NS1B_6thread17LinearCombinationIaLi1EiiLNS1G_9ScaleType4KindE0ELNS_15FloatRoundStyleE2EaEENS1_15EpilogueDefaultEEEEEvvEEEEvNT_6ParamsE)
        /*0014*/ 	.word	0x00000000


	//----- nvinfo : EIATTR_MIN_STACK_SIZE
	.align		4
.L_17:
        /*0018*/ 	.byte	0x04, 0x12
        /*001a*/ 	.short	(.L_19 - .L_18)
	.align		4
.L_18:
        /*001c*/ 	.word	index@(_ZN7cutlass13device_kernelINS_4gemm6kernel13GemmUniversalIN4cute5tupleIJiiiiEEENS1_10collective13CollectiveMmaINS1_34MainloopSm90TmaGmmaWarpSpecializedILi4ENS5_IJNS4_1CILi1EEESB_SB_EEENS1_35KernelTmaWarpSpecializedCooperativeEEENS5_IJNSA_ILi128EEENSA_ILi64EEESG_EEEaNS5_IJlSB_lEEEaSI_NS4_8TiledMMAINS4_8MMA_AtomIJNS4_4SM904GMMA26MMA_64x64x32_S32S8S8_SS_TNEEEENS4_6LayoutINS5_IJNSA_ILi2EEESB_SB_EEENS5_IJSB_NSA_ILi0EEESS_EEEEENS5_IJNS4_10UnderscoreESV_SV_EEEEENS4_13SM90_TMA_LOADENS4_14ComposedLayoutINS4_7SwizzleILi2ELi4ELi3EEENS4_18smem_ptr_flag_bitsILi8EEENSP_INS5_IJNSA_ILi8EEESG_EEENS5_IJSG_SB_EEEEEEEvNS4_8identityESY_S18_vS19_EENS_8epilogue10collective6detail29Sm90TmaWarpSpecializedAdapterINS1C_15DefaultEpilogueIaSI_SI_NS1B_6thread17LinearCombinationIaLi1EiiLNS1G_9ScaleType4KindE0ELNS_15FloatRoundStyleE2EaEENS1_15EpilogueDefaultEEEEEvvEEEEvNT_6ParamsE)
        /*0020*/ 	.word	0x00000000
.L_19:


//--------------------- .nv.compat                --------------------------
	.section	.nv.compat,"",@"SHT_CUDA_COMPAT_INFO"
	.align	4
        /*0000*/ 	.byte	0x02, 0x09, 0x01, 0x00, 0x02, 0x02, 0x04, 0x00, 0x02, 0x05, 0x05, 0x00, 0x03, 0x07, 0x01, 0x01
        /*0010*/ 	.byte	0x02, 0x03, 0x01, 0x00, 0x02, 0x06, 0x01, 0x00, 0x04, 0x0b, 0x08, 0x00, 0x00, 0x00, 0x00, 0x00
        /*0020*/ 	.byte	0x00, 0x00, 0x00, 0x00


//--------------------- .nv.info._ZN7cutlass13device_kernelINS_4gemm6kernel13GemmUniversalIN4cute5tupleIJiiiiEEENS1_10collective13CollectiveMmaINS1_34MainloopSm90TmaGmmaWarpSpecializedILi4ENS5_IJNS4_1CILi1EEESB_SB_EEENS1_35KernelTmaWarpSpecializedCooperativeEEENS5_IJNSA_ILi128EEENSA_ILi64EEESG_EEEaNS5_IJlSB_lEEEaSI_NS4_8TiledMMAINS4_8MMA_AtomIJNS4_4SM904GMMA26MMA_64x64x32_S32S8S8_SS_TNEEEENS4_6LayoutINS5_IJNSA_ILi2EEESB_SB_EEENS5_IJSB_NSA_ILi0EEESS_EEEEENS5_IJNS4_10UnderscoreESV_SV_EEEEENS4_13SM90_TMA_LOADENS4_14ComposedLayoutINS4_7SwizzleILi2ELi4ELi3EEENS4_18smem_ptr_flag_bitsILi8EEENSP_INS5_IJNSA_ILi8EEESG_EEENS5_IJSG_SB_EEEEEEEvNS4_8identityESY_S18_vS19_EENS_8epilogue10collective6detail29Sm90TmaWarpSpecializedAdapterINS1C_15DefaultEpilogueIaSI_SI_NS1B_6thread17LinearCombinationIaLi1EiiLNS1G_9ScaleType4KindE0ELNS_15FloatRoundStyleE2EaEENS1_15EpilogueDefaultEEEEEvvEEEEvNT_6ParamsE --------------------------
	.section	.nv.info._ZN7cutlass13device_kernelINS_4gemm6kernel13GemmUniversalIN4cute5tupleIJiiiiEEENS1_10collective13CollectiveMmaINS1_34MainloopSm90TmaGmmaWarpSpecializedILi4ENS5_IJNS4_1CILi1EEESB_SB_EEENS1_35KernelTmaWarpSpecializedCooperativeEEENS5_IJNSA_ILi128EEENSA_ILi64EEESG_EEEaNS5_IJlSB_lEEEaSI_NS4_8TiledMMAINS4_8MMA_AtomIJNS4_4SM904GMMA26MMA_64x64x32_S32S8S8_SS_TNEEEENS4_6LayoutINS5_IJNSA_ILi2EEESB_SB_EEENS5_IJSB_NSA_ILi0EEESS_EEEEENS5_IJNS4_10UnderscoreESV_SV_EEEEENS4_13SM90_TMA_LOADENS4_14ComposedLayoutINS4_7SwizzleILi2ELi4ELi3EEENS4_18smem_ptr_flag_bitsILi8EEENSP_INS5_IJNSA_ILi8EEESG_EEENS5_IJSG_SB_EEEEEEEvNS4_8identityESY_S18_vS19_EENS_8epilogue10collective6detail29Sm90TmaWarpSpecializedAdapterINS1C_15DefaultEpilogueIaSI_SI_NS1B_6thread17LinearCombinationIaLi1EiiLNS1G_9ScaleType4KindE0ELNS_15FloatRoundStyleE2EaEENS1_15EpilogueDefaultEEEEEvvEEEEvNT_6ParamsE,"",@"SHT_CUDA_INFO"
	.sectionflags	@""
	.align	4


	//----- nvinfo : EIATTR_CUDA_API_VERSION
	.align		4
        /*0000*/ 	.byte	0x04, 0x37
        /*0002*/ 	.short	(.L_21 - .L_20)
.L_20:
        /*0004*/ 	.word	0x00000082


	//----- nvinfo : EIATTR_KPARAM_INFO
	.align		4
.L_21:
        /*0008*/ 	.byte	0x04, 0x17
        /*000a*/ 	.short	(.L_23 - .L_22)
.L_22:
        /*000c*/ 	.word	0x00000000
        /*0010*/ 	.short	0x0000
        /*0012*/ 	.short	0x0070
        /*0014*/ 	.byte	0x00, 0xf0, 0x01, 0x10


	//----- nvinfo : EIATTR_SPARSE_MMA_MASK
	.align		4
.L_23:
        /*0018*/ 	.byte	0x03, 0x50
        /*001a*/ 	.short	0x0000


	//----- nvinfo : EIATTR_MAXREG_COUNT
	.align		4
        /*001c*/ 	.byte	0x03, 0x1b
        /*001e*/ 	.short	0x00a8


	//----- nvinfo : EIATTR_NUM_BARRIERS
	.align		4
        /*0020*/ 	.byte	0x02, 0x4c
        /*0022*/ 	.byte	0x01
	.zero		1


	//----- nvinfo : EIATTR_EXTERNS
	.align		4
        /*0024*/ 	.byte	0x04, 0x0f
        /*0026*/ 	.short	(.L_25 - .L_24)


	//   ....[0]....
	.align		4
.L_24:
        /*0028*/ 	.word	index@(__assertfail)


	//----- nvinfo : EIATTR_MERCURY_ISA_VERSION
	.align		4
.L_25:
        /*002c*/ 	.byte	0x03, 0x5f
        /*002e*/ 	.short	0x0101


	//----- nvinfo : EIATTR_INT_WARP_WIDE_INSTR_OFFSETS
	.align		4
        /*0030*/ 	.byte	0x04, 0x31
        /*0032*/ 	.short	(.L_27 - .L_26)


	//   ....[0]....
.L_26:
        /*0034*/ 	.word	0x000003b0


	//   ....[1]....
        /*0038*/ 	.word	0x000003e0


	//   ....[2]....
        /*003c*/ 	.word	0x000004c0


	//----- nvinfo : EIATTR_COOP_GROUP_MASK_REGIDS
	.align		4
.L_27:
        /*0040*/ 	.byte	0x04, 0x29
        /*0042*/ 	.short	(.L_29 - .L_28)


	//   ....[0]....
.L_28:
        /*0044*/ 	.word	0xffffffff


	//   ....[1]....
        /*0048*/ 	.word	0xffffffff


	//   ....[2]....
        /*004c*/ 	.word	0xffffffff


	//   ....[3]....
        /*0050*/ 	.word	0xffffffff


	//   ....[4]....
        /*0054*/ 	.word	0xffffffff


	//----- nvinfo : EIATTR_COOP_GROUP_INSTR_OFFSETS
	.align		4
.L_29:
        /*0058*/ 	.byte	0x04, 0x28
        /*005a*/ 	.short	(.L_31 - .L_30)


	//   ....[0]....
.L_30:
        /*005c*/ 	.word	0x00000060


	//   ....[1]....
        /*0060*/ 	.word	0x00000070


	//   ....[2]....
        /*0064*/ 	.word	0x00000130


	//   ....[3]....
        /*0068*/ 	.word	0x000002c0


	//   ....[4]....
        /*006c*/ 	.word	0x00000f60


	//----- nvinfo : EIATTR_REG_RECONFIG
	.align		4
.L_31:
        /*0070*/ 	.byte	0x01, 0x54
	.zero		2


	//----- nvinfo : EIATTR_SYSCALL_OFFSETS
	.align		4
        /*0074*/ 	.byte	0x04, 0x46
        /*0076*/ 	.short	(.L_33 - .L_32)


	//   ....[0]....
.L_32:
        /*0078*/ 	.word	0x00001120


	//----- nvinfo : EIATTR_MBARRIER_INSTR_OFFSETS
	.align		4
.L_33:
        /*007c*/ 	.byte	0x04, 0x39
        /*007e*/ 	.short	(.L_35 - .L_34)


	//   ....[0]....
.L_34:
        /*0080*/ 	.word	0x00000230
        /*0084*/ 	.word	0x000000ff
        /*0088*/ 	.word	0x00000000
        /*008c*/ 	.short	0x0100
        /*008e*/ 	.byte	0x08
	.zero		1


	//   ....[1]....
        /*0090*/ 	.word	0x00000240
        /*0094*/ 	.word	0x000000ff
        /*0098*/ 	.word	0x00000020
        /*009c*/ 	.short	0x0100
        /*009e*/ 	.byte	0x08
	.zero		1


	//   ....[2]....
        /*00a0*/ 	.word	0x00000250
        /*00a4*/ 	.word	0x000000ff
        /*00a8*/ 	.word	0x00000008
        /*00ac*/ 	.short	0x0100
        /*00ae*/ 	.byte	0x08
	.zero		1


	//   ....[3]....
        /*00b0*/ 	.word	0x00000260
        /*00b4*/ 	.word	0x000000ff
        /*00b8*/ 	.word	0x00000028
        /*00bc*/ 	.short	0x0100
        /*00be*/ 	.byte	0x08
	.zero		1


	//   ....[4]....
        /*00c0*/ 	.word	0x00000270
        /*00c4*/ 	.word	0x000000ff
        /*00c8*/ 	.word	0x00000010
        /*00cc*/ 	.short	0x0100
        /*00ce*/ 	.byte	0x08
	.zero		1


	//   ....[5]....
        /*00d0*/ 	.word	0x00000280
        /*00d4*/ 	.word	0x000000ff
        /*00d8*/ 	.word	0x00000030
        /*00dc*/ 	.short	0x0100
        /*00de*/ 	.byte	0x08
	.zero		1


	//   ....[6]....
        /*00e0*/ 	.word	0x00000290
        /*00e4*/ 	.word	0x000000ff
        /*00e8*/ 	.word	0x00000018
        /*00ec*/ 	.short	0x0100
        /*00ee*/ 	.byte	0x08
	.zero		1


	//   ....[7]....
        /*00f0*/ 	.word	0x000002a0
        /*00f4*/ 	.word	0x000000ff
        /*00f8*/ 	.word	0x00000038
        /*00fc*/ 	.short	0x0100
        /*00fe*/ 	.byte	0x08
	.zero		1


	//   ....[8]....
        /*0100*/ 	.word	0x00000530
        /*0104*/ 	.word	0x000000ff
        /*0108*/ 	.word	0x00000050
        /*010c*/ 	.short	0x0100
        /*010e*/ 	.byte	0x06
	.zero		1


	//   ....[9]....
        /*0110*/ 	.word	0x00000590
        /*0114*/ 	.word	0x000000ff
        /*0118*/ 	.word	0x00000058
        /*011c*/ 	.short	0x0100
        /*011e*/ 	.byte	0x06
	.zero		1


	//   ....[10]....
        /*0120*/ 	.word	0x000011f0
        /*0124*/ 	.word	0x00000003
        /*0128*/ 	.word	0x00000000
        /*012c*/ 	.short	0x010a
        /*012e*/ 	.byte	0x3f
	.zero		1


	//   ....[11]....
        /*0130*/ 	.word	0x00001230
        /*0134*/ 	.word	0x00000003
        /*0138*/ 	.word	0x00000000
        /*013c*/ 	.short	0x010a
        /*013e*/ 	.byte	0x3f
	.zero		1


	//   ....[12]....
        /*0140*/ 	.word	0x00001500
        /*0144*/ 	.word	0x00000005
        /*0148*/ 	.word	0x00000000
        /*014c*/ 	.short	0x010a
        /*014e*/ 	.byte	0x3f
	.zero		1


	//   ....[13]....
        /*0150*/ 	.word	0x00001540
        /*0154*/ 	.word	0x00000005
        /*0158*/ 	.word	0x00000000
        /*015c*/ 	.short	0x010a
        /*015e*/ 	.byte	0x3f
	.zero		1


	//   ....[14]....
        /*0160*/ 	.word	0x000016a0
        /*0164*/ 	.word	0x00000004
        /*0168*/ 	.word	0x00000000
        /*016c*/ 	.short	0x0101
        /*016e*/ 	.byte	0x3f
	.zero		1


	//   ....[15]....
        /*0170*/ 	.word	0x00001860
        /*0174*/ 	.word	0x00000000
        /*0178*/ 	.word	0x00000000
        /*017c*/ 	.short	0x0101
        /*017e*/ 	.byte	0x3f
	.zero		1


	//   ....[16]....
        /*0180*/ 	.word	0x000047b0
        /*0184*/ 	.word	0x0000000c
        /*0188*/ 	.word	0x00000020
        /*018c*/ 	.short	0x010a
        /*018e*/ 	.byte	0x3f
	.zero		1


	//   ....[17]....
        /*0190*/ 	.word	0x00004b70
        /*0194*/ 	.word	0x00000005
        /*0198*/ 	.word	0x00000058
        /*019c*/ 	.short	0x0101
        /*019e*/ 	.byte	0x3f
	.zero		1


	//   ....[18]....
        /*01a0*/ 	.word	0x00005270
        /*01a4*/ 	.word	0x00000007
        /*01a8*/ 	.word	0x00000000
        /*01ac*/ 	.short	0x010a
        /*01ae*/ 	.byte	0x3f
	.zero		1


	//   ....[19]....
        /*01b0*/ 	.word	0x000052f0
        /*01b4*/ 	.word	0x00000006
        /*01b8*/ 	.word	0x00000000
        /*01bc*/ 	.short	0x010a
        /*01be*/ 	.byte	0x3f
	.zero		1


	//   ....[20]....
        /*01c0*/ 	.word	0x00005380
        /*01c4*/ 	.word	0x00000007
        /*01c8*/ 	.word	0x00000000
        /*01cc*/ 	.short	0x010a
        /*01ce*/ 	.byte	0x3f
	.zero		1


	//   ....[21]....
        /*01d0*/ 	.word	0x00005410
        /*01d4*/ 	.word	0x00000005
        /*01d8*/ 	.word	0x00000000
        /*01dc*/ 	.short	0x010a
        /*01de*/ 	.byte	0x3f
	.zero		1


	//   ....[22]....
        /*01e0*/ 	.word	0x00005470
        /*01e4*/ 	.word	0x00000003
        /*01e8*/ 	.word	0x00000000
        /*01ec*/ 	.short	0x010a
        /*01ee*/ 	.byte	0x3f
	.zero		1


	//   ....[23]....
        /*01f0*/ 	.word	0x000054c0
        /*01f4*/ 	.word	0x00000005
        /*01f8*/ 	.word	0x00000000
        /*01fc*/ 	.short	0x010a
        /*01fe*/ 	.byte	0x3f
	.zero		1


	//   ....[24]....
        /*0200*/ 	.word	0x00005590
        /*0204*/ 	.word	0x0000000c
        /*0208*/ 	.word	0x00000020
        /*020c*/ 	.short	0x010a
        /*020e*/ 	.byte	0x3f
	.zero		1


	//   ....[25]....
        /*0210*/ 	.word	0x00005660
        /*0214*/ 	.word	0x00000007
        /*0218*/ 	.word	0x00000000
        /*021c*/ 	.short	0x010a
        /*021e*/ 	.byte	0x3f
	.zero		1


	//   ....[26]....
        /*0220*/ 	.word	0x000056b0
        /*0224*/ 	.word	0x00000006
        /*0228*/ 	.word	0x00000000
        /*022c*/ 	.short	0x010a
        /*022e*/ 	.byte	0x3f
	.zero		1


	//   ....[27]....
        /*0230*/ 	.word	0x00005700
        /*0234*/ 	.word	0x00000007
        /*0238*/ 	.word	0x00000000
        /*023c*/ 	.short	0x010a
        /*023e*/ 	.byte	0x3f
	.zero		1


	//----- nvinfo : EIATTR_NUM_MBARRIERS
	.align		4
.L_35:
        /*0240*/ 	.byte	0x03, 0x38
        /*0242*/ 	.short	0x000a


	//----- nvinfo : EIATTR_EXIT_INSTR_OFFSETS
	.align		4
        /*0244*/ 	.byte	0x04, 0x1c
        /*0246*/ 	.short	(.L_37 - .L_36)


	//   ....[0]....
.L_36:
        /*0248*/ 	.word	0x000005e0


	//   ....[1]....
        /*024c*/ 	.word	0x00000ea0


	//   ....[2]....
        /*0250*/ 	.word	0x00003e20


	//   ....[3]....
        /*0254*/ 	.word	0x00004450


	//   ....[4]....
        /*0258*/ 	.word	0x00005460


	//----- nvinfo : EIATTR_MAX_THREADS
	.align		4
.L_37:
        /*025c*/ 	.byte	0x04, 0x05
        /*025e*/ 	.short	(.L_39 - .L_38)
.L_38:
        /*0260*/ 	.word	0x00000180
        /*0264*/ 	.word	0x00000001
        /*0268*/ 	.word	0x00000001


	//----- nvinfo : EIATTR_CRS_STACK_SIZE
	.align		4
.L_39:
        /*026c*/ 	.byte	0x04, 0x1e
        /*026e*/ 	.short	(.L_41 - .L_40)
.L_40:
        /*0270*/ 	.word	0x00000000


	//----- nvinfo : EIATTR_CBANK_PARAM_SIZE
	.align		4
.L_41:
        /*0274*/ 	.byte	0x03, 0x19
        /*0276*/ 	.short	0x0470


	//----- nvinfo : EIATTR_PARAM_CBANK
	.align		4
        /*0278*/ 	.byte	0x04, 0x0a
        /*027a*/ 	.short	(.L_43 - .L_42)
	.align		4
.L_42:
        /*027c*/ 	.word	index@(.nv.constant0._ZN7cutlass13device_kernelINS_4gemm6kernel13GemmUniversalIN4cute5tupleIJiiiiEEENS1_10collective13CollectiveMmaINS1_34MainloopSm90TmaGmmaWarpSpecializedILi4ENS5_IJNS4_1CILi1EEESB_SB_EEENS1_35KernelTmaWarpSpecializedCooperativeEEENS5_IJNSA_ILi128EEENSA_ILi64EEESG_EEEaNS5_IJlSB_lEEEaSI_NS4_8TiledMMAINS4_8MMA_AtomIJNS4_4SM904GMMA26MMA_64x64x32_S32S8S8_SS_TNEEEENS4_6LayoutINS5_IJNSA_ILi2EEESB_SB_EEENS5_IJSB_NSA_ILi0EEESS_EEEEENS5_IJNS4_10UnderscoreESV_SV_EEEEENS4_13SM90_TMA_LOADENS4_14ComposedLayoutINS4_7SwizzleILi2ELi4ELi3EEENS4_18smem_ptr_flag_bitsILi8EEENSP_INS5_IJNSA_ILi8EEESG_EEENS5_IJSG_SB_EEEEEEEvNS4_8identityESY_S18_vS19_EENS_8epilogue10collective6detail29Sm90TmaWarpSpecializedAdapterINS1C_15DefaultEpilogueIaSI_SI_NS1B_6thread17LinearCombinationIaLi1EiiLNS1G_9ScaleType4KindE0ELNS_15FloatRoundStyleE2EaEENS1_15EpilogueDefaultEEEEEvvEEEEvNT_6ParamsE)
        /*0280*/ 	.short	0x0210
        /*0282*/ 	.short	0x0470


	//----- nvinfo : EIATTR_SW_WAR
	.align		4
.L_43:
        /*0284*/ 	.byte	0x04, 0x36
        /*0286*/ 	.short	(.L_45 - .L_44)
.L_44:
        /*0288*/ 	.word	0x00000008
.L_45:


//--------------------- .nv.callgraph             --------------------------
	.section	.nv.callgraph,"",@"SHT_CUDA_CALLGRAPH"
	.align	4
	.sectionentsize	8
	.align		4
        /*0000*/ 	.word	0x00000000
	.align		4
        /*0004*/ 	.word	0xffffffff
	.align		4
        /*0008*/ 	.word	index@(_ZN7cutlass13device_kernelINS_4gemm6kernel13GemmUniversalIN4cute5tupleIJiiiiEEENS1_10collective13CollectiveMmaINS1_34MainloopSm90TmaGmmaWarpSpecializedILi4ENS5_IJNS4_1CILi1EEESB_SB_EEENS1_35KernelTmaWarpSpecializedCooperativeEEENS5_IJNSA_ILi128EEENSA_ILi64EEESG_EEEaNS5_IJlSB_lEEEaSI_NS4_8TiledMMAINS4_8MMA_AtomIJNS4_4SM904GMMA26MMA_64x64x32_S32S8S8_SS_TNEEEENS4_6LayoutINS5_IJNSA_ILi2EEESB_SB_EEENS5_IJSB_NSA_ILi0EEESS_EEEEENS5_IJNS4_10UnderscoreESV_SV_EEEEENS4_13SM90_TMA_LOADENS4_14ComposedLayoutINS4_7SwizzleILi2ELi4ELi3EEENS4_18smem_ptr_flag_bitsILi8EEENSP_INS5_IJNSA_ILi8EEESG_EEENS5_IJSG_SB_EEEEEEEvNS4_8identityESY_S18_vS19_EENS_8epilogue10collective6detail29Sm90TmaWarpSpecializedAdapterINS1C_15DefaultEpilogueIaSI_SI_NS1B_6thread17LinearCombinationIaLi1EiiLNS1G_9ScaleType4KindE0ELNS_15FloatRoundStyleE2EaEENS1_15EpilogueDefaultEEEEEvvEEEEvNT_6ParamsE)
	.align		4
        /*000c*/ 	.word	index@(__assertfail)
	.align		4
        /*0010*/ 	.word	0x00000000
	.align		4
        /*0014*/ 	.word	0xfffffffe
	.align		4
        /*0018*/ 	.word	0x00000000
	.align		4
        /*001c*/ 	.word	0xfffffffd
	.align		4
        /*0020*/ 	.word	0x00000000
	.align		4
        /*0024*/ 	.word	0xfffffffc


//--------------------- .nv.constant4             --------------------------
	.section	.nv.constant4,"a",@progbits
	.align	8
	.align		8
.nv.constant4:
        /*0000*/ 	.dword	__assertfail
	.align		8
        /*0008*/ 	.dword	__unnamed_1
	.align		8
        /*0010*/ 	.dword	_ZN39_INTERNAL_f637089c_4_k_cu_08230bcf_46844cuda3std3__45__cpo5beginE
	.align		8
        /*0018*/ 	.dword	_ZN39_INTERNAL_f637089c_4_k_cu_08230bcf_46844cuda3std3__45__cpo3endE
	.align		8
        /*0020*/ 	.dword	_ZN39_INTERNAL_f637089c_4_k_cu_08230bcf_46844cuda3std3__45__cpo6cbeginE
	.align		8
        /*0028*/ 	.dword	_ZN39_INTERNAL_f637089c_4_k_cu_08230bcf_46844cuda3std3__45__cpo4cendE
	.align		8
        /*0030*/ 	.dword	_ZN39_INTERNAL_f637089c_4_k_cu_08230bcf_46844cuda3std3__441_GLOBAL__N__f637089c_4_k_cu_08230bcf_46846ignoreE
	.align		8
        /*0038*/ 	.dword	_ZN39_INTERNAL_f637089c_4_k_cu_08230bcf_46844cuda3std3__419piecewise_constructE
	.align		8
        /*0040*/ 	.dword	_ZN39_INTERNAL_f637089c_4_k_cu_08230bcf_46844cuda3std3__48in_placeE
	.align		8
        /*0048*/ 	.dword	_ZN39_INTERNAL_f637089c_4_k_cu_08230bcf_46844cuda3std6ranges3__45__cpo4swapE
	.align		8
        /*0050*/ 	.dword	_ZN39_INTERNAL_f637089c_4_k_cu_08230bcf_46844cuda3std6ranges3__45__cpo9iter_moveE
	.align		8
        /*0058*/ 	.dword	_ZN39_INTERNAL_f637089c_4_k_cu_08230bcf_46844cute7productE
	.align		8
        /*0060*/ 	.dword	_ZN39_INTERNAL_f637089c_4_k_cu_08230bcf_46844cute1_E
	.align		8
        /*0068*/ 	.dword	$str$22
	.align		8
        /*0070*/ 	.dword	$str$23


//--------------------- .text._ZN7cutlass13device_kernelINS_4gemm6kernel13GemmUniversalIN4cute5tupleIJiiiiEEENS1_10collective13CollectiveMmaINS1_34MainloopSm90TmaGmmaWarpSpecializedILi4ENS5_IJNS4_1CILi1EEESB_SB_EEENS1_35KernelTmaWarpSpecializedCooperativeEEENS5_IJNSA_ILi128EEENSA_ILi64EEESG_EEEaNS5_IJlSB_lEEEaSI_NS4_8TiledMMAINS4_8MMA_AtomIJNS4_4SM904GMMA26MMA_64x64x32_S32S8S8_SS_TNEEEENS4_6LayoutINS5_IJNSA_ILi2EEESB_SB_EEENS5_IJSB_NSA_ILi0EEESS_EEEEENS5_IJNS4_10UnderscoreESV_SV_EEEEENS4_13SM90_TMA_LOADENS4_14ComposedLayoutINS4_7SwizzleILi2ELi4ELi3EEENS4_18smem_ptr_flag_bitsILi8EEENSP_INS5_IJNSA_ILi8EEESG_EEENS5_IJSG_SB_EEEEEEEvNS4_8identityESY_S18_vS19_EENS_8epilogue10collective6detail29Sm90TmaWarpSpecializedAdapterINS1C_15DefaultEpilogueIaSI_SI_NS1B_6thread17LinearCombinationIaLi1EiiLNS1G_9ScaleType4KindE0ELNS_15FloatRoundStyleE2EaEENS1_15EpilogueDefaultEEEEEvvEEEEvNT_6ParamsE --------------------------
	.section	.text._ZN7cutlass13device_kernelINS_4gemm6kernel13GemmUniversalIN4cute5tupleIJiiiiEEENS1_10collective13CollectiveMmaINS1_34MainloopSm90TmaGmmaWarpSpecializedILi4ENS5_IJNS4_1CILi1EEESB_SB_EEENS1_35KernelTmaWarpSpecializedCooperativeEEENS5_IJNSA_ILi128EEENSA_ILi64EEESG_EEEaNS5_IJlSB_lEEEaSI_NS4_8TiledMMAINS4_8MMA_AtomIJNS4_4SM904GMMA26MMA_64x64x32_S32S8S8_SS_TNEEEENS4_6LayoutINS5_IJNSA_ILi2EEESB_SB_EEENS5_IJSB_NSA_ILi0EEESS_EEEEENS5_IJNS4_10UnderscoreESV_SV_EEEEENS4_13SM90_TMA_LOADENS4_14ComposedLayoutINS4_7SwizzleILi2ELi4ELi3EEENS4_18smem_ptr_flag_bitsILi8EEENSP_INS5_IJNSA_ILi8EEESG_EEENS5_IJSG_SB_EEEEEEEvNS4_8identityESY_S18_vS19_EENS_8epilogue10collective6detail29Sm90TmaWarpSpecializedAdapterINS1C_15DefaultEpilogueIaSI_SI_NS1B_6thread17LinearCombinationIaLi1EiiLNS1G_9ScaleType4KindE0ELNS_15FloatRoundStyleE2EaEENS1_15EpilogueDefaultEEEEEvvEEEEvNT_6ParamsE,"ax",@progbits
	.align	128
.text._ZN7cutlass13device_kernelINS_4gemm6kernel13GemmUniversalIN4cute5tupleIJiiiiEEENS1_10collective13CollectiveMmaINS1_34MainloopSm90TmaGmmaWarpSpecializedILi4ENS5_IJNS4_1CILi1EEESB_SB_EEENS1_35KernelTmaWarpSpecializedCooperativeEEENS5_IJNSA_ILi128EEENSA_ILi64EEESG_EEEaNS5_IJlSB_lEEEaSI_NS4_8TiledMMAINS4_8MMA_AtomIJNS4_4SM904GMMA26MMA_64x64x32_S32S8S8_SS_TNEEEENS4_6LayoutINS5_IJNSA_ILi2EEESB_SB_EEENS5_IJSB_NSA_ILi0EEESS_EEEEENS5_IJNS4_10UnderscoreESV_SV_EEEEENS4_13SM90_TMA_LOADENS4_14ComposedLayoutINS4_7SwizzleILi2ELi4ELi3EEENS4_18smem_ptr_flag_bitsILi8EEENSP_INS5_IJNSA_ILi8EEESG_EEENS5_IJSG_SB_EEEEEEEvNS4_8identityESY_S18_vS19_EENS_8epilogue10collective6detail29Sm90TmaWarpSpecializedAdapterINS1C_15DefaultEpilogueIaSI_SI_NS1B_6thread17LinearCombinationIaLi1EiiLNS1G_9ScaleType4KindE0ELNS_15FloatRoundStyleE2EaEENS1_15EpilogueDefaultEEEEEvvEEEEvNT_6ParamsE:
        .type           _ZN7cutlass13device_kernelINS_4gemm6kernel13GemmUniversalIN4cute5tupleIJiiiiEEENS1_10collective13CollectiveMmaINS1_34MainloopSm90TmaGmmaWarpSpecializedILi4ENS5_IJNS4_1CILi1EEESB_SB_EEENS1_35KernelTmaWarpSpecializedCooperativeEEENS5_IJNSA_ILi128EEENSA_ILi64EEESG_EEEaNS5_IJlSB_lEEEaSI_NS4_8TiledMMAINS4_8MMA_AtomIJNS4_4SM904GMMA26MMA_64x64x32_S32S8S8_SS_TNEEEENS4_6LayoutINS5_IJNSA_ILi2EEESB_SB_EEENS5_IJSB_NSA_ILi0EEESS_EEEEENS5_IJNS4_10UnderscoreESV_SV_EEEEENS4_13SM90_TMA_LOADENS4_14ComposedLayoutINS4_7SwizzleILi2ELi4ELi3EEENS4_18smem_ptr_flag_bitsILi8EEENSP_INS5_IJNSA_ILi8EEESG_EEENS5_IJSG_SB_EEEEEEEvNS4_8identityESY_S18_vS19_EENS_8epilogue10collective6detail29Sm90TmaWarpSpecializedAdapterINS1C_15DefaultEpilogueIaSI_SI_NS1B_6thread17LinearCombinationIaLi1EiiLNS1G_9ScaleType4KindE0ELNS_15FloatRoundStyleE2EaEENS1_15EpilogueDefaultEEEEEvvEEEEvNT_6ParamsE,@function
        .size           _ZN7cutlass13device_kernelINS_4gemm6kernel13GemmUniversalIN4cute5tupleIJiiiiEEENS1_10collective13CollectiveMmaINS1_34MainloopSm90TmaGmmaWarpSpecializedILi4ENS5_IJNS4_1CILi1EEESB_SB_EEENS1_35KernelTmaWarpSpecializedCooperativeEEENS5_IJNSA_ILi128EEENSA_ILi64EEESG_EEEaNS5_IJlSB_lEEEaSI_NS4_8TiledMMAINS4_8MMA_AtomIJNS4_4SM904GMMA26MMA_64x64x32_S32S8S8_SS_TNEEEENS4_6LayoutINS5_IJNSA_ILi2EEESB_SB_EEENS5_IJSB_NSA_ILi0EEESS_EEEEENS5_IJNS4_10UnderscoreESV_SV_EEEEENS4_13SM90_TMA_LOADENS4_14ComposedLayoutINS4_7SwizzleILi2ELi4ELi3EEENS4_18smem_ptr_flag_bitsILi8EEENSP_INS5_IJNSA_ILi8EEESG_EEENS5_IJSG_SB_EEEEEEEvNS4_8identityESY_S18_vS19_EENS_8epilogue10collective6detail29Sm90TmaWarpSpecializedAdapterINS1C_15DefaultEpilogueIaSI_SI_NS1B_6thread17LinearCombinationIaLi1EiiLNS1G_9ScaleType4KindE0ELNS_15FloatRoundStyleE2EaEENS1_15EpilogueDefaultEEEEEvvEEEEvNT_6ParamsE,(.L_x_134 - _ZN7cutlass13device_kernelINS_4gemm6kernel13GemmUniversalIN4cute5tupleIJiiiiEEENS1_10collective13CollectiveMmaINS1_34MainloopSm90TmaGmmaWarpSpecializedILi4ENS5_IJNS4_1CILi1EEESB_SB_EEENS1_35KernelTmaWarpSpecializedCooperativeEEENS5_IJNSA_ILi128EEENSA_ILi64EEESG_EEEaNS5_IJlSB_lEEEaSI_NS4_8TiledMMAINS4_8MMA_AtomIJNS4_4SM904GMMA26MMA_64x64x32_S32S8S8_SS_TNEEEENS4_6LayoutINS5_IJNSA_ILi2EEESB_SB_EEENS5_IJSB_NSA_ILi0EEESS_EEEEENS5_IJNS4_10UnderscoreESV_SV_EEEEENS4_13SM90_TMA_LOADENS4_14ComposedLayoutINS4_7SwizzleILi2ELi4ELi3EEENS4_18smem_ptr_flag_bitsILi8EEENSP_INS5_IJNSA_ILi8EEESG_EEENS5_IJSG_SB_EEEEEEEvNS4_8identityESY_S18_vS19_EENS_8epilogue10collective6detail29Sm90TmaWarpSpecializedAdapterINS1C_15DefaultEpilogueIaSI_SI_NS1B_6thread17LinearCombinationIaLi1EiiLNS1G_9ScaleType4KindE0ELNS_15FloatRoundStyleE2EaEENS1_15EpilogueDefaultEEEEEvvEEEEvNT_6ParamsE)
        .other          _ZN7cutlass13device_kernelINS_4gemm6kernel13GemmUniversalIN4cute5tupleIJiiiiEEENS1_10collective13CollectiveMmaINS1_34MainloopSm90TmaGmmaWarpSpecializedILi4ENS5_IJNS4_1CILi1EEESB_SB_EEENS1_35KernelTmaWarpSpecializedCooperativeEEENS5_IJNSA_ILi128EEENSA_ILi64EEESG_EEEaNS5_IJlSB_lEEEaSI_NS4_8TiledMMAINS4_8MMA_AtomIJNS4_4SM904GMMA26MMA_64x64x32_S32S8S8_SS_TNEEEENS4_6LayoutINS5_IJNSA_ILi2EEESB_SB_EEENS5_IJSB_NSA_ILi0EEESS_EEEEENS5_IJNS4_10UnderscoreESV_SV_EEEEENS4_13SM90_TMA_LOADENS4_14ComposedLayoutINS4_7SwizzleILi2ELi4ELi3EEENS4_18smem_ptr_flag_bitsILi8EEENSP_INS5_IJNSA_ILi8EEESG_EEENS5_IJSG_SB_EEEEEEEvNS4_8identityESY_S18_vS19_EENS_8epilogue10collective6detail29Sm90TmaWarpSpecializedAdapterINS1C_15DefaultEpilogueIaSI_SI_NS1B_6thread17LinearCombinationIaLi1EiiLNS1G_9ScaleType4KindE0ELNS_15FloatRoundStyleE2EaEENS1_15EpilogueDefaultEEEEEvvEEEEvNT_6ParamsE,@"STO_CUDA_ENTRY STV_DEFAULT"
_ZN7cutlass13device_kernelINS_4gemm6kernel13GemmUniversalIN4cute5tupleIJiiiiEEENS1_10collective13CollectiveMmaINS1_34MainloopSm90TmaGmmaWarpSpecializedILi4ENS5_IJNS4_1CILi1EEESB_SB_EEENS1_35KernelTmaWarpSpecializedCooperativeEEENS5_IJNSA_ILi128EEENSA_ILi64EEESG_EEEaNS5_IJlSB_lEEEaSI_NS4_8TiledMMAINS4_8MMA_AtomIJNS4_4SM904GMMA26MMA_64x64x32_S32S8S8_SS_TNEEEENS4_6LayoutINS5_IJNSA_ILi2EEESB_SB_EEENS5_IJSB_NSA_ILi0EEESS_EEEEENS5_IJNS4_10UnderscoreESV_SV_EEEEENS4_13SM90_TMA_LOADENS4_14ComposedLayoutINS4_7SwizzleILi2ELi4ELi3EEENS4_18smem_ptr_flag_bitsILi8EEENSP_INS5_IJNSA_ILi8EEESG_EEENS5_IJSG_SB_EEEEEEEvNS4_8identityESY_S18_vS19_EENS_8epilogue10collective6detail29Sm90TmaWarpSpecializedAdapterINS1C_15DefaultEpilogueIaSI_SI_NS1B_6thread17LinearCombinationIaLi1EiiLNS1G_9ScaleType4KindE0ELNS_15FloatRoundStyleE2EaEENS1_15EpilogueDefaultEEEEEvvEEEEvNT_6ParamsE:
[----:B------:R-:W0:Y:S01]  /*0000*/  LDC R1, c[0x0][0x28] ;  /* 0x00000a00ff017b82 */ /* 0x000e220000000800 */
[----:B------:R-:W1:Y:S01]  /*0010*/  S2R R18, SR_TID.X ;  /* 0x0000000000127919 */ /* 0x000e620000002100 */
[----:B------:R-:W-:Y:S01]  /*0020*/  ELECT P0, URZ, PT ;  /* 0x00000000003f782f */ /* 0x000fe20003800000 */
[----:B------:R-:W-:Y:S01]  /*0030*/  BSSY B0, `(.L_x_0) ;  /* 0x000000f000007945 */ /* 0x000fe20003800000 */
[--C-:B-1----:R-:W-:Y:S02]  /*0040*/  SHF.R.U32.HI R0, RZ, 0x5, R18.reuse ;  /* 0x00000005ff007819 */ /* 0x102fe40000011612 */
[----:B------:R-:W-:-:S03]  /*0050*/  SHF.R.U32.HI R2, RZ, 0x7, R18 ;  /* 0x00000007ff027819 */ /* 0x000fc60000011612 */
[----:B------:R-:W1:Y:S04]  /*0060*/  SHFL.IDX PT, R5, R0, RZ, 0x1f ;  /* 0x00001fff00057589 */ /* 0x000e6800000e0000 */
[----:B------:R2:W3:Y:S01]  /*0070*/  SHFL.IDX PT, R8, R2, RZ, 0x1f ;  /* 0x00001fff02087589 */ /* 0x0004e200000e0000 */
[----:B-1----:R-:W-:-:S13]  /*0080*/  ISETP.NE.OR P0, PT, R5, RZ, !P0 ;  /* 0x000000ff0500720c */ /* 0x002fda0004705670 */
[----:B0-23--:R-:W-:Y:S05]  /*0090*/  @P0 BRA `(.L_x_1) ;  /* 0x0000000000200947 */ /* 0x00dfea0003800000 */
[----:B------:R-:W-:Y:S02]  /*00a0*/  ULDC.64 UR4, c[0x0][0x198] ;  /* 0x0000660000047ab9 */ /* 0x000fe40000000a00 */
[----:B------:R-:W-:Y:S02]  /*00b0*/  UIADD3 UR6, UP0, UR4, 0xf0, URZ ;  /* 0x000000f004067890 */ /* 0x000fe4000ff1e03f */
[----:B------:R-:W-:Y:S02]  /*00c0*/  UIADD3 UR4, UP1, UR4, 0x1f0, URZ ;  /* 0x000001f004047890 */ /* 0x000fe4000ff3e03f */
[----:B------:R-:W-:Y:S02]  /*00d0*/  UIADD3.X UR7, URZ, UR5, URZ, UP0, !UPT ;  /* 0x000000053f077290 */ /* 0x000fe400087fe43f */
[----:B------:R-:W-:-:S07]  /*00e0*/  UIADD3.X UR5, URZ, UR5, URZ, UP1, !UPT ;  /* 0x000000053f057290 */ /* 0x000fce0008ffe43f */
[----:B------:R0:W-:Y:S02]  /*00f0*/  UTMACCTL.PF [UR6] ;  /* 0x00000000060079b9 */ /* 0x0001e40008040000 */
[----:B------:R0:W-:Y:S02]  /*0100*/  UTMACCTL.PF [UR4] ;  /* 0x00000000040079b9 */ /* 0x0001e40008040000 */
[----:B0-----:R-:W-:Y:S01]  /*0110*/  NOP ;  /* 0x0000000000007918 */ /* 0x001fe20000000000 */
.L_x_1:
[----:B------:R-:W-:Y:S05]  /*0120*/  BSYNC B0 ;  /* 0x0000000000007941 */ /* 0x000fea0003800000 */
.L_x_0:
[----:B------:R-:W0:Y:S02]  /*0130*/  SHFL.IDX PT, R2, R0, RZ, 0x1f ;  /* 0x00001fff00027589 */ /* 0x000e2400000e0000 */
[----:B0-----:R-:W-:-:S13]  /*0140*/  ISETP.NE.AND P0, PT, R2, RZ, PT ;  /* 0x000000ff0200720c */ /* 0x001fda0003f05270 */
[----:B------:R-:W-:Y:S05]  /*0150*/  @P0 BRA `(.L_x_2) ;  /* 0x0000000000580947 */ /* 0x000fea0003800000 */
[----:B------:R-:W0:Y:S01]  /*0160*/  S2UR UR8, SR_CgaCtaId ;  /* 0x00000000000879c3 */ /* 0x000e220000008800 */
[----:B------:R-:W-:Y:S01]  /*0170*/  UMOV UR4, 0x400 ;  /* 0x0000040000047882 */ /* 0x000fe20000000000 */
[----:B------:R-:W-:Y:S01]  /*0180*/  UMOV UR5, 0x1 ;  /* 0x0000000100057882 */ /* 0x000fe20000000000 */
[----:B------:R-:W-:Y:S01]  /*0190*/  UMOV UR6, 0x100 ;  /* 0x0000010000067882 */ /* 0x000fe20000000000 */
[----:B------:R-:W-:Y:S01]  /*01a0*/  ELECT P0, URZ, PT ;  /* 0x00000000003f782f */ /* 0x000fe20003800000 */
[----:B------:R-:W-:-:S04]  /*01b0*/  UIADD3 UR6, -UR6, 0x100000, URZ ;  /* 0x0010000006067890 */ /* 0x000fc8000fffe13f */
[----:B------:R-:W-:Y:S02]  /*01c0*/  USHF.L.U32 UR7, UR6, 0xb, URZ ;  /* 0x0000000b06077899 */ /* 0x000fe4000800063f */
[----:B------:R-:W-:Y:S02]  /*01d0*/  USHF.L.U32 UR6, UR6, 0x1, URZ ;  /* 0x0000000106067899 */ /* 0x000fe4000800063f */
[----:B0-----:R-:W-:Y:S02]  /*01e0*/  ULEA UR8, UR8, UR4, 0x18 ;  /* 0x0000000408087291 */ /* 0x001fe4000f8ec03f */
[----:B------:R-:W-:-:S04]  /*01f0*/  UIADD3 UR4, -UR5, 0x100000, URZ ;  /* 0x0010000005047890 */ /* 0x000fc8000fffe13f */
[----:B------:R-:W-:Y:S02]  /*0200*/  USHF.L.U32 UR5, UR4, 0xb, URZ ;  /* 0x0000000b04057899 */ /* 0x000fe4000800063f */
[----:B------:R-:W-:Y:S01]  /*0210*/  USHF.L.U32 UR4, UR4, 0x1, URZ ;  /* 0x0000000104047899 */ /* 0x000fe2000800063f */
[----:B------:R-:W0:Y:S11]  /*0220*/  FENCE.VIEW.ASYNC.S ;  /* 0x00000000000073c6 */ /* 0x000e360000000000 */
[----:B0-----:R0:W1:Y:S01]  /*0230*/  SYNCS.EXCH.64 URZ, [UR8], UR4 ;  /* 0x00000004083f75b2 */ /* 0x0010620008000100 */
[----:B------:R0:W2:Y:S01]  /*0240*/  SYNCS.EXCH.64 URZ, [UR8+0x20], UR6 ;  /* 0x00002006083f75b2 */ /* 0x0000a20008000100 */
[----:B------:R0:W3:Y:S01]  /*0250*/  SYNCS.EXCH.64 URZ, [UR8+0x8], UR4 ;  /* 0x00000804083f75b2 */ /* 0x0000e20008000100 */
[----:B------:R0:W4:Y:S01]  /*0260*/  SYNCS.EXCH.64 URZ, [UR8+0x28], UR6 ;  /* 0x00002806083f75b2 */ /* 0x0001220008000100 */
[----:B------:R0:W0:Y:S01]  /*0270*/  SYNCS.EXCH.64 URZ, [UR8+0x10], UR4 ;  /* 0x00001004083f75b2 */ /* 0x0000220008000100 */
[----:B------:R0:W0:Y:S01]  /*0280*/  SYNCS.EXCH.64 URZ, [UR8+0x30], UR6 ;  /* 0x00003006083f75b2 */ /* 0x0000220008000100 */
[----:B------:R0:W0:Y:S01]  /*0290*/  SYNCS.EXCH.64 URZ, [UR8+0x18], UR4 ;  /* 0x00001804083f75b2 */ /* 0x0000220008000100 */
[----:B------:R0:W0:Y:S01]  /*02a0*/  SYNCS.EXCH.64 URZ, [UR8+0x38], UR6 ;  /* 0x00003806083f75b2 */ /* 0x0000220008000100 */
[----:B------:R-:W-:Y:S01]  /*02b0*/  NOP ;  /* 0x0000000000007918 */ /* 0x000fe20000000000 */
.L_x_2:
[----:B------:R-:W5:Y:S01]  /*02c0*/  SHFL.IDX PT, R0, R0, RZ, 0x1f ;  /* 0x00001fff00007589 */ /* 0x000f6200000e0000 */
[----:B------:R-:W-:Y:S01]  /*02d0*/  ELECT P0, URZ, PT ;  /* 0x00000000003f782f */ /* 0x000fe20003800000 */
[----:B------:R-:W1:Y:S01]  /*02e0*/  LDC R2, c[0x0][0x65c] ;  /* 0x00019700ff027b82 */ /* 0x000e620000000800 */
[----:B------:R-:W-:Y:S01]  /*02f0*/  SHF.R.S32.HI R6, RZ, 0x1f, R5 ;  /* 0x0000001fff067819 */ /* 0x000fe20000011405 */
[----:B------:R-:W2:Y:S01]  /*0300*/  S2R R3, SR_CTAID.Y ;  /* 0x0000000000037919 */ /* 0x000ea20000002600 */
[----:B0-----:R-:W-:Y:S01]  /*0310*/  UMOV UR4, 0x20 ;  /* 0x0000002000047882 */ /* 0x001fe20000000000 */
[----:B------:R-:W-:Y:S01]  /*0320*/  ISETP.NE.AND P2, PT, R8, RZ, PT ;  /* 0x000000ff0800720c */ /* 0x000fe20003f45270 */
[----:B------:R-:W-:Y:S01]  /*0330*/  NOP ;  /* 0x0000000000007918 */ /* 0x000fe20000000000 */
[----:B------:R-:W0:Y:S01]  /*0340*/  S2R R4, SR_CTAID.X ;  /* 0x0000000000047919 */ /* 0x000e220000002500 */
[----:B------:R-:W-:Y:S01]  /*0350*/  LEA.HI R6, R6, R5, RZ, 0x2 ;  /* 0x0000000506067211 */ /* 0x000fe200078f10ff */
[----:B------:R-:W-:Y:S01]  /*0360*/  NOP ;  /* 0x0000000000007918 */ /* 0x000fe20000000000 */
[----:B-----5:R-:W-:-:S02]  /*0370*/  ISETP.NE.OR P0, PT, R0, RZ, !P0 ;  /* 0x000000ff0000720c */ /* 0x020fc40004705670 */
[----:B-1----:R-:W-:-:S04]  /*0380*/  ISETP.NE.AND P3, PT, R2, 0x1, PT ;  /* 0x000000010200780c */ /* 0x002fc80003f65270 */
[----:B------:R-:W-:Y:S02]  /*0390*/  P2R R0, PR, RZ, 0x8 ;  /* 0x00000008ff007803 */ /* 0x000fe40000000000 */
[----:B------:R-:W-:-:S05]  /*03a0*/  LOP3.LUT R0, R6, 0xfffffffc, RZ, 0xc0, !PT ;  /* 0xfffffffc06007812 */ /* 0x000fca00078ec0ff */
[----:B------:R-:W-:Y:S01]  /*03b0*/  VOTEU.ALL UP0, P0 ;  /* 0x00000000003f7886 */ /* 0x000fe20000000000 */
[----:B------:R-:W-:Y:S01]  /*03c0*/  IMAD.IADD R0, R5, 0x1, -R0 ;  /* 0x0000000105007824 */ /* 0x000fe200078e0a00 */
[----:B------:R-:W0:Y:S01]  /*03d0*/  @P3 LDC R17, c[0x0][0x10] ;  /* 0x00000400ff113b82 */ /* 0x000e220000000800 */
[----:B------:R-:W-:Y:S01]  /*03e0*/  VOTEU.ALL UP1, P0 ;  /* 0x00000000003f7886 */ /* 0x000fe20000020000 */
[----:B--2---:R-:W-:Y:S01]  /*03f0*/  @P3 IMAD.MOV.U32 R6, RZ, RZ, R3 ;  /* 0x000000ffff063224 */ /* 0x004fe200078e0003 */
[----:B------:R-:W-:Y:S01]  /*0400*/  @!UP0 UMOV UR6, 0x400 ;  /* 0x0000040000068882 */ /* 0x000fe20000000000 */
[----:B------:R-:W-:-:S04]  /*0410*/  @!UP0 UIADD3 UR4, -UR4, 0x100000, URZ ;  /* 0x0010000004048890 */ /* 0x000fc8000fffe13f */
[----:B------:R-:W-:Y:S02]  /*0420*/  @!UP0 USHF.L.U32 UR5, UR4, 0xb, URZ ;  /* 0x0000000b04058899 */ /* 0x000fe4000800063f */
[----:B------:R-:W-:Y:S01]  /*0430*/  @!UP0 USHF.L.U32 UR4, UR4, 0x1, URZ ;  /* 0x0000000104048899 */ /* 0x000fe2000800063f */
[----:B------:R-:W-:Y:S02]  /*0440*/  @P3 IMAD.MOV.U32 R7, RZ, RZ, RZ ;  /* 0x000000ffff073224 */ /* 0x000fe400078e00ff */
[----:B------:R-:W-:Y:S01]  /*0450*/  IMAD.MOV.U32 R5, RZ, RZ, RZ ;  /* 0x000000ffff057224 */ /* 0x000fe200078e00ff */
[----:B------:R-:W1:Y:S01]  /*0460*/  @!UP0 S2UR UR7, SR_CgaCtaId ;  /* 0x00000000000789c3 */ /* 0x000e620000008800 */
[----:B------:R-:W-:-:S07]  /*0470*/  @P3 IMAD.MOV.U32 R11, RZ, RZ, RZ ;  /* 0x000000ffff0b3224 */ /* 0x000fce00078e00ff */
[----:B------:R-:W2:Y:S01]  /*0480*/  @!P3 LDC R9, c[0x0][0xc] ;  /* 0x00000300ff09bb82 */ /* 0x000ea20000000800 */
[----:B0-----:R-:W-:-:S04]  /*0490*/  @P3 IMAD.WIDE.U32 R16, R4, R17, R6 ;  /* 0x0000001104103225 */ /* 0x001fc800078e0006 */
[----:B------:R-:W-:Y:S01]  /*04a0*/  @P3 IMAD.IADD R17, R17, 0x1, R11 ;  /* 0x0000000111113824 */ /* 0x000fe200078e020b */
[----:B-1----:R-:W-:Y:S01]  /*04b0*/  @!UP0 ULEA UR6, UR7, UR6, 0x18 ;  /* 0x0000000607068291 */ /* 0x002fe2000f8ec03f */
[----:B------:R-:W-:Y:S01]  /*04c0*/  VOTEU.ALL UP0, P0 ;  /* 0x00000000003f7886 */ /* 0x000fe20000000000 */
[----:B------:R-:W-:-:S04]  /*04d0*/  ISETP.NE.AND P0, PT, R0, 0x3, PT ;  /* 0x000000030000780c */ /* 0x000fc80003f05270 */
[----:B------:R-:W-:Y:S01]  /*04e0*/  ISETP.EQ.OR P0, PT, R0, RZ, !P0 ;  /* 0x000000ff0000720c */ /* 0x000fe20004702670 */
[----:B--2---:R-:W-:-:S03]  /*04f0*/  @!P3 IMAD.WIDE.U32 R6, R9, R3, R4 ;  /* 0x000000030906b225 */ /* 0x004fc600078e0004 */
[C---:B------:R-:W-:Y:S01]  /*0500*/  ISETP.EQ.AND P0, PT, R8.reuse, RZ, P0 ;  /* 0x000000ff0800720c */ /* 0x040fe20000702270 */
[----:B------:R-:W-:Y:S01]  /*0510*/  VIADD R8, R8, 0xffffffff ;  /* 0xffffffff08087836 */ /* 0x000fe20000000000 */
[----:B------:R-:W0:Y:S02]  /*0520*/  FENCE.VIEW.ASYNC.S ;  /* 0x00000000000073c6 */ /* 0x000e240000000000 */
[----:B0-----:R0:W3:Y:S01]  /*0530*/  @!UP0 SYNCS.EXCH.64 URZ, [UR6+0x50], UR4 ;  /* 0x00005004063f85b2 */ /* 0x0010e20008000100 */
[----:B------:R-:W-:Y:S01]  /*0540*/  @!P3 IMAD.MOV.U32 R16, RZ, RZ, R6 ;  /* 0x000000ffff10b224 */ /* 0x000fe200078e0006 */
[----:B------:R-:W-:Y:S01]  /*0550*/  SEL R19, RZ, 0x1, !P0 ;  /* 0x00000001ff137807 */ /* 0x000fe20004000000 */
[----:B------:R-:W-:Y:S01]  /*0560*/  @!P3 IMAD.MOV.U32 R17, RZ, RZ, R7 ;  /* 0x000000ffff11b224 */ /* 0x000fe200078e0007 */
[----:B------:R-:W-:-:S04]  /*0570*/  ISETP.GE.U32.AND P1, PT, R8, 0x2, PT ;  /* 0x000000020800780c */ /* 0x000fc80003f26070 */
[----:B------:R-:W-:Y:S01]  /*0580*/  SEL R19, R19, 0x2, P1 ;  /* 0x0000000213137807 */ /* 0x000fe20000800000 */
[----:B------:R0:W3:Y:S01]  /*0590*/  @!UP1 SYNCS.EXCH.64 URZ, [UR6+0x58], UR4 ;  /* 0x00005804063f95b2 */ /* 0x0000e20008000100 */
[----:B------:R-:W-:Y:S01]  /*05a0*/  NOP ;  /* 0x0000000000007918 */ /* 0x000fe20000000000 */
[----:B---34-:R-:W-:Y:S06]  /*05b0*/  BAR.SYNC.DEFER_BLOCKING 0x0 ;  /* 0x0000000000007b1d */ /* 0x018fec0000010000 */
[----:B------:R-:W-:Y:S05]  /*05c0*/  @!P2 BRA `(.L_x_3) ;  /* 0x000000380018a947 */ /* 0x000fea0003800000 */
[----:B------:R-:W-:-:S13]  /*05d0*/  ISETP.GT.U32.AND P0, PT, R8, 0x1, PT ;  /* 0x000000010800780c */ /* 0x000fda0003f04070 */
[----:B0-----:R-:W-:Y:S05]  /*05e0*/  @P0 EXIT ;  /* 0x000000000000094d */ /* 0x001fea0003800000 */
[----:B------:R-:W-:Y:S01]  /*05f0*/  ULDC.64 UR4, c[0x0][0x650] ;  /* 0x0001940000047ab9 */ /* 0x000fe20000000a00 */
[----:B------:R-:W-:Y:S01]  /*0600*/  PRMT R0, RZ, 0x7610, R0 ;  /* 0x00007610ff007816 */ /* 0x000fe20000000000 */
[----:B------:R-:W-:Y:S01]  /*0610*/  IMAD.MOV.U32 R57, RZ, RZ, -0x1 ;  /* 0xffffffffff397424 */ /* 0x000fe200078e00ff */
[----:B------:R-:W-:Y:S01]  /*0620*/  ISETP.GE.U32.AND P0, PT, R16, UR4, PT ;  /* 0x0000000410007c0c */ /* 0x000fe2000bf06070 */
[----:B------:R-:W-:Y:S02]  /*0630*/  IMAD.MOV.U32 R58, RZ, RZ, -0x1 ;  /* 0xffffffffff3a7424 */ /* 0x000fe400078e00ff */
[----:B------:R-:W-:Y:S01]  /*0640*/  IMAD.MOV.U32 R59, RZ, RZ, -0x1 ;  /* 0xffffffffff3b7424 */ /* 0x000fe200078e00ff */
[----:B------:R-:W-:-:S13]  /*0650*/  ISETP.GE.U32.AND.EX P0, PT, R17, UR5, PT, P0 ;  /* 0x0000000511007c0c */ /* 0x000fda000bf06100 */
[----:B------:R-:W-:Y:S05]  /*0660*/  @P0 BRA `(.L_x_4) ;  /* 0x0000000400540947 */ /* 0x000fea0003800000 */
[----:B------:R-:W0:Y:S01]  /*0670*/  LDC.64 R14, c[0x0][0x628] ;  /* 0x00018a00ff0e7b82 */ /* 0x000e220000000a00 */
[----:B------:R-:W-:Y:S02]  /*0680*/  IMAD.MOV.U32 R6, RZ, RZ, R16 ;  /* 0x000000ffff067224 */ /* 0x000fe400078e0010 */
[----:B------:R-:W-:-:S05]  /*0690*/  IMAD.MOV.U32 R7, RZ, RZ, R17 ;  /* 0x000000ffff077224 */ /* 0x000fca00078e0011 */
[----:B------:R-:W1:Y:S08]  /*06a0*/  LDC R0, c[0x0][0x630] ;  /* 0x00018c00ff007b82 */ /* 0x000e700000000800 */
[----:B------:R-:W2:Y:S01]  /*06b0*/  LDC.64 R20, c[0x0][0x620] ;  /* 0x00018800ff147b82 */ /* 0x000ea20000000a00 */
[----:B0-----:R-:W-:-:S04]  /*06c0*/  ISETP.NE.U32.AND P0, PT, R14, RZ, PT ;  /* 0x000000ff0e00720c */ /* 0x001fc80003f05070 */
[----:B------:R-:W-:-:S13]  /*06d0*/  ISETP.NE.AND.EX P0, PT, R15, RZ, PT, P0 ;  /* 0x000000ff0f00720c */ /* 0x000fda0003f05300 */
[----:B-12---:R-:W-:Y:S05]  /*06e0*/  @!P0 BRA `(.L_x_5) ;  /* 0x0000000000288947 */ /* 0x006fea0003800000 */
[----:B------:R-:W0:Y:S02]  /*06f0*/  LDC R11, c[0x0][0x634] ;  /* 0x00018d00ff0b7b82 */ /* 0x000e240000000800 */
[----:B0-----:R-:W-:-:S05]  /*0700*/  IADD3 R11, P0, R16, R11, RZ ;  /* 0x0000000b100b7210 */ /* 0x001fca0007f1e0ff */
[----:B------:R-:W-:-:S04]  /*0710*/  IMAD.X R13, RZ, RZ, R17, P0 ;  /* 0x000000ffff0d7224 */ /* 0x000fc800000e0611 */
[----:B------:R-:W-:-:S04]  /*0720*/  IMAD.WIDE.U32 R6, R13, R14, RZ ;  /* 0x0000000e0d067225 */ /* 0x000fc800078e00ff */
[----:B------:R-:W-:-:S04]  /*0730*/  IMAD.WIDE.U32 R8, P0, R11, R15, R6 ;  /* 0x0000000f0b087225 */ /* 0x000fc80007800006 */
[----:B------:R-:W-:-:S04]  /*0740*/  IMAD.WIDE.U32 R6, R11, R14, RZ ;  /* 0x0000000e0b067225 */ /* 0x000fc800078e00ff */
[----:B------:R-:W-:Y:S01]  /*0750*/  IMAD.X R11, RZ, RZ, RZ, P0 ;  /* 0x000000ffff0b7224 */ /* 0x000fe200000e06ff */
[----:B------:R-:W-:Y:S01]  /*0760*/  IADD3 RZ, P0, R7, R8, RZ ;  /* 0x0000000807ff7210 */ /* 0x000fe20007f1e0ff */
[----:B------:R-:W-:-:S04]  /*0770*/  IMAD.MOV.U32 R10, RZ, RZ, R9 ;  /* 0x000000ffff0a7224 */ /* 0x000fc800078e0009 */
[----:B------:R-:W-:-:S08]  /*0780*/  IMAD.WIDE.U32.X R6, R13, R15, R10, P0 ;  /* 0x0000000f0d067225 */ /* 0x000fd000000e040a */
.L_x_5:
[-CC-:B------:R-:W-:Y:S01]  /*0790*/  SHF.R.U64 R59, R6, R0.reuse, R7.reuse ;  /* 0x00000000063b7219 */ /* 0x180fe20000001207 */
[----:B------:R-:W0:Y:S01]  /*07a0*/  LDC R10, c[0x0][0x618] ;  /* 0x00018600ff0a7b82 */ /* 0x000e220000000800 */
[----:B------:R-:W-:Y:S01]  /*07b0*/  SHF.R.U32.HI R5, RZ, R0, R7 ;  /* 0x00000000ff057219 */ /* 0x000fe20000011607 */
[----:B------:R-:W-:Y:S01]  /*07c0*/  ULDC UR4, c[0x0][0x150] ;  /* 0x0000540000047ab9 */ /* 0x000fe20000000800 */
[----:B------:R-:W-:Y:S02]  /*07d0*/  IADD3 R9, P0, RZ, -R59, RZ ;  /* 0x8000003bff097210 */ /* 0x000fe40007f1e0ff */
[----:B------:R-:W-:-:S03]  /*07e0*/  I2FP.F32.U32 R0, R4 ;  /* 0x0000000400007245 */ /* 0x000fc60000201000 */
[----:B------:R-:W1:Y:S01]  /*07f0*/  LDC.64 R26, c[0x0][0x640] ;  /* 0x00019000ff1a7b82 */ /* 0x000e620000000a00 */
[----:B------:R-:W-:Y:S02]  /*0800*/  IMAD.X R11, RZ, RZ, ~R5, P0 ;  /* 0x000000ffff0b7224 */ /* 0x000fe400000e0e05 */
[----:B------:R-:W-:Y:S01]  /*0810*/  FMUL R0, R0, UR4 ;  /* 0x0000000400007c20 */ /* 0x000fe20008400000 */
[----:B------:R-:W-:Y:S01]  /*0820*/  IMAD.WIDE.U32 R6, R9, R20, R16 ;  /* 0x0000001409067225 */ /* 0x000fe200078e0010 */
[----:B------:R-:W-:-:S03]  /*0830*/  ULDC UR4, c[0x0][0x154] ;  /* 0x0000550000047ab9 */ /* 0x000fc60000000800 */
[----:B------:R-:W-:Y:S01]  /*0840*/  IMAD R8, R11, R20, RZ ;  /* 0x000000140b087224 */ /* 0x000fe200078e02ff */
[----:B------:R-:W2:Y:S01]  /*0850*/  LDC R5, c[0x0][0x144] ;  /* 0x00005100ff057b82 */ /* 0x000ea20000000800 */
[----:B------:R-:W3:Y:S02]  /*0860*/  F2I.U32.TRUNC.NTZ R0, R0 ;  /* 0x0000000000007305 */ /* 0x000ee4000020f000 */
[----:B------:R-:W-:-:S04]  /*0870*/  IMAD R9, R9, R21, R8 ;  /* 0x0000001509097224 */ /* 0x000fc800078e0208 */
[----:B------:R-:W-:Y:S01]  /*0880*/  IMAD.IADD R7, R7, 0x1, R9 ;  /* 0x0000000107077824 */ /* 0x000fe200078e0209 */
[----:B------:R-:W4:Y:S01]  /*0890*/  LDC R12, c[0x0][0x608] ;  /* 0x00018200ff0c7b82 */ /* 0x000f220000000800 */
[----:B------:R-:W-:-:S03]  /*08a0*/  IMAD.MOV.U32 R9, RZ, RZ, -0x1 ;  /* 0xffffffffff097424 */ /* 0x000fc600078e00ff */
[-CC-:B0-----:R-:W-:Y:S02]  /*08b0*/  SHF.R.U64 R20, R6, R10.reuse, R7.reuse ;  /* 0x0000000a06147219 */ /* 0x181fe40000001207 */
[----:B------:R-:W-:Y:S02]  /*08c0*/  I2FP.F32.U32 R6, R3 ;  /* 0x0000000300067245 */ /* 0x000fe40000201000 */
[----:B------:R-:W0:Y:S01]  /*08d0*/  LDC R24, c[0x0][0x658] ;  /* 0x00019600ff187b82 */ /* 0x000e220000000800 */
[----:B-1----:R-:W-:Y:S01]  /*08e0*/  ISETP.NE.U32.AND P0, PT, R26, RZ, PT ;  /* 0x000000ff1a00720c */ /* 0x002fe20003f05070 */
[----:B---3--:R-:W-:Y:S01]  /*08f0*/  IMAD.MOV R8, RZ, RZ, -R0 ;  /* 0x000000ffff087224 */ /* 0x008fe200078e0a00 */
[----:B------:R-:W-:Y:S01]  /*0900*/  SHF.R.U32.HI R7, RZ, R10, R7 ;  /* 0x0000000aff077219 */ /* 0x000fe20000011607 */
[----:B------:R-:W-:Y:S01]  /*0910*/  FMUL R6, R6, UR4 ;  /* 0x0000000406067c20 */ /* 0x000fe20008400000 */
[----:B------:R-:W-:-:S03]  /*0920*/  ISETP.NE.AND.EX P0, PT, R27, RZ, PT, P0 ;  /* 0x000000ff1b00720c */ /* 0x000fc60003f05300 */
[----:B------:R-:W1:Y:S01]  /*0930*/  LDC R14, c[0x0][0x148] ;  /* 0x00005200ff0e7b82 */ /* 0x000e620000000800 */
[----:B--2---:R-:W-:-:S07]  /*0940*/  IMAD R0, R5, R8, R4 ;  /* 0x0000000805007224 */ /* 0x004fce00078e0204 */
[----:B------:R-:W2:Y:S01]  /*0950*/  LDC R22, c[0x0][0x600] ;  /* 0x00018000ff167b82 */ /* 0x000ea20000000800 */
[-CC-:B----4-:R-:W-:Y:S02]  /*0960*/  SHF.R.U64 R28, R20, R12.reuse, R7.reuse ;  /* 0x0000000c141c7219 */ /* 0x190fe40000001207 */
[----:B------:R-:W-:Y:S01]  /*0970*/  SHF.R.U32.HI R5, RZ, R12, R7 ;  /* 0x0000000cff057219 */ /* 0x000fe20000011607 */
[----:B------:R-:W-:Y:S01]  /*0980*/  IMAD.MOV.U32 R7, RZ, RZ, 0x1 ;  /* 0x00000001ff077424 */ /* 0x000fe200078e00ff */
[----:B------:R3:W4:Y:S03]  /*0990*/  F2I.U32.TRUNC.NTZ R12, R6 ;  /* 0x00000006000c7305 */ /* 0x000726000020f000 */
[----:B------:R-:W1:Y:S01]  /*09a0*/  LDC R15, c[0x0][0x648] ;  /* 0x00019200ff0f7b82 */ /* 0x000e620000000800 */
[-C--:B0-----:R-:W-:Y:S02]  /*09b0*/  SHF.L.U32 R4, R9, R24.reuse, RZ ;  /* 0x0000001809047219 */ /* 0x081fe400000006ff */
[----:B------:R-:W-:-:S02]  /*09c0*/  SHF.R.U64 R30, R28, R24, R5 ;  /* 0x000000181c1e7219 */ /* 0x000fc40000001205 */
[----:B------:R-:W-:Y:S02]  /*09d0*/  LOP3.LUT R11, RZ, R4, RZ, 0x33, !PT ;  /* 0x00000004ff0b7212 */ /* 0x000fe400078e33ff */
[-C--:B------:R-:W-:Y:S01]  /*09e0*/  SHF.R.U32.HI R5, RZ, R24.reuse, R5 ;  /* 0x00000018ff057219 */ /* 0x080fe20000011605 */
[----:B------:R-:W0:Y:S01]  /*09f0*/  LDC R21, c[0x0][0x638] ;  /* 0x00018e00ff157b82 */ /* 0x000e220000000800 */
[----:B------:R-:W-:Y:S01]  /*0a00*/  SHF.L.U32 R10, R7, R24, RZ ;  /* 0x00000018070a7219 */ /* 0x000fe200000006ff */
[----:B------:R-:W-:-:S06]  /*0a10*/  IMAD.MOV.U32 R4, RZ, RZ, R30 ;  /* 0x000000ffff047224 */ /* 0x000fcc00078e001e */
[----:B------:R-:W0:Y:S01]  /*0a20*/  LDC R57, c[0x0][0x610] ;  /* 0x00018400ff397b82 */ /* 0x000e220000000800 */
[----:B---34-:R-:W-:Y:S05]  /*0a30*/  @!P0 BRA `(.L_x_6) ;  /* 0x0000000000288947 */ /* 0x018fea0003800000 */
[----:B------:R-:W3:Y:S02]  /*0a40*/  LDC R9, c[0x0][0x64c] ;  /* 0x00019300ff097b82 */ /* 0x000ee40000000800 */
[----:B---3--:R-:W-:-:S05]  /*0a50*/  IADD3 R9, P0, R30, R9, RZ ;  /* 0x000000091e097210 */ /* 0x008fca0007f1e0ff */
        /* <DEDUP_REMOVED lines=8> */
.L_x_6:
[----:B-1----:R-:W-:Y:S01]  /*0ae0*/  SHF.R.U64 R4, R4, R15, R5 ;  /* 0x0000000f04047219 */ /* 0x002fe20000001205 */
[----:B--2---:R-:W-:Y:S01]  /*0af0*/  VIADD R5, R22, 0xffffffff ;  /* 0xffffffff16057836 */ /* 0x004fe20000000000 */
[----:B------:R-:W-:Y:S01]  /*0b00*/  LOP3.LUT R11, R28, R11, RZ, 0xc0, !PT ;  /* 0x0000000b1c0b7212 */ /* 0x000fe200078ec0ff */
[----:B------:R-:W-:Y:S02]  /*0b10*/  IMAD.MOV R12, RZ, RZ, -R12 ;  /* 0x000000ffff0c7224 */ /* 0x000fe400078e0a0c */
[----:B------:R-:W-:Y:S02]  /*0b20*/  IMAD.MOV R6, RZ, RZ, -R4 ;  /* 0x000000ffff067224 */ /* 0x000fe400078e0a04 */
[----:B------:R-:W-:Y:S01]  /*0b30*/  IMAD R11, R10, R4, R11 ;  /* 0x000000040a0b7224 */ /* 0x000fe200078e020b */
[----:B------:R-:W-:Y:S01]  /*0b40*/  LOP3.LUT R4, R20, R5, RZ, 0xc0, !PT ;  /* 0x0000000514047212 */ /* 0x000fe200078ec0ff */
[----:B------:R-:W-:Y:S02]  /*0b50*/  @P3 IMAD R0, R14, R12, R3 ;  /* 0x0000000c0e003224 */ /* 0x000fe400078e0203 */
[----:B0-----:R-:W-:-:S02]  /*0b60*/  IMAD R3, R6, R21, R30 ;  /* 0x0000001506037224 */ /* 0x001fc400078e021e */
[----:B------:R-:W-:Y:S02]  /*0b70*/  IMAD R57, R11, R57, R0 ;  /* 0x000000390b397224 */ /* 0x000fe400078e0200 */
[----:B------:R-:W-:Y:S02]  /*0b80*/  IMAD R4, R3, R22, R4 ;  /* 0x0000001603047224 */ /* 0x000fe400078e0204 */
[----:B------:R-:W-:-:S03]  /*0b90*/  IMAD.MOV.U32 R0, RZ, RZ, 0x1 ;  /* 0x00000001ff007424 */ /* 0x000fc600078e00ff */
[----:B------:R-:W-:Y:S02]  /*0ba0*/  SEL R58, R4, R57, !P3 ;  /* 0x00000039043a7207 */ /* 0x000fe40005800000 */
[----:B------:R-:W-:-:S07]  /*0bb0*/  SEL R57, R57, R4, !P3 ;  /* 0x0000000439397207 */ /* 0x000fce0005800000 */
.L_x_4:
[----:B------:R-:W-:-:S08]  /*0bc0*/  NOP ;  /* 0x0000000000007918 */ /* 0x000fd00000000000 */
[----:B------:R-:W0:Y:S02]  /*0bd0*/  USETMAXREG.TRY_ALLOC.CTAPOOL UP0, 0xe8 ;  /* 0x000000e8000079c8 */ /* 0x000e240008000600 */
[----:B0-----:R-:W-:-:S13]  /*0be0*/  PLOP3.LUT P0, PT, PT, PT, UP0, 0x80, 0x0 ;  /* 0x000000000000781c */ /* 0x001fda0003f0f008 */
[----:B------:R-:W-:Y:S05]  /*0bf0*/  @!P0 BRA `(.L_x_4) ;  /* 0xfffffffc00f08947 */ /* 0x000fea000383ffff */
[----:B------:R-:W-:Y:S01]  /*0c00*/  ULDC.64 UR4, c[0x0][0x598] ;  /* 0x0001660000047ab9 */ /* 0x000fe20000000a00 */
[----:B------:R-:W-:Y:S01]  /*0c10*/  ULDC.64 UR36, c[0x0][0x208] ;  /* 0x0000820000247ab9 */ /* 0x000fe20000000a00 */
[----:B------:R-:W-:-:S04]  /*0c20*/  ISETP.NE.U32.AND P0, PT, RZ, UR4, PT ;  /* 0x00000004ff007c0c */ /* 0x000fc8000bf05070 */
[----:B------:R-:W-:-:S13]  /*0c30*/  ISETP.NE.AND.EX P0, PT, RZ, UR5, PT, P0 ;  /* 0x00000005ff007c0c */ /* 0x000fda000bf05300 */
[----:B------:R-:W-:Y:S05]  /*0c40*/  @!P0 BRA `(.L_x_7) ;  /* 0x00000000001c8947 */ /* 0x000fea0003800000 */
[----:B------:R-:W0:Y:S02]  /*0c50*/  LDC.64 R4, c[0x0][0x598] ;  /* 0x00016600ff047b82 */ /* 0x000e240000000a00 */
[----:B0-----:R-:W2:Y:S02]  /*0c60*/  LDG.E.64 R4, desc[UR36][R4.64] ;  /* 0x0000002404047981 */ /* 0x001ea4000c1e1b00 */
[----:B--2---:R-:W-:-:S04]  /*0c70*/  ISETP.NE.U32.AND P0, PT, R4, RZ, PT ;  /* 0x000000ff0400720c */ /* 0x004fc80003f05070 */
[----:B------:R-:W-:-:S13]  /*0c80*/  ISETP.NE.AND.EX P0, PT, R5, RZ, PT, P0 ;  /* 0x000000ff0500720c */ /* 0x000fda0003f05300 */
[----:B------:R-:W-:Y:S05]  /*0c90*/  @!P0 BRA `(.L_x_7) ;  /* 0x0000000000088947 */ /* 0x000fea0003800000 */
[----:B------:R0:W5:Y:S01]  /*0ca0*/  LD.E R22, desc[UR36][R4.64] ;  /* 0x0000002404167980 */ /* 0x000162000c101900 */
[----:B------:R-:W-:Y:S05]  /*0cb0*/  BRA `(.L_x_8) ;  /* 0x0000000000247947 */ /* 0x000fea0003800000 */
.L_x_7:
[----:B------:R-:W-:Y:S02]  /*0cc0*/  ULDC.64 UR4, c[0x0][0x588] ;  /* 0x0001620000047ab9 */ /* 0x000fe40000000a00 */
[----:B------:R-:W-:-:S04]  /*0cd0*/  ISETP.NE.U32.AND P0, PT, RZ, UR4, PT ;  /* 0x00000004ff007c0c */ /* 0x000fc8000bf05070 */
[----:B------:R-:W-:-:S13]  /*0ce0*/  ISETP.NE.AND.EX P0, PT, RZ, UR5, PT, P0 ;  /* 0x00000005ff007c0c */ /* 0x000fda000bf05300 */
[----:B------:R-:W-:Y:S05]  /*0cf0*/  @!P0 BRA `(.L_x_9) ;  /* 0x00000000000c8947 */ /* 0x000fea0003800000 */
[----:B------:R-:W0:Y:S02]  /*0d00*/  LDC.64 R22, c[0x0][0x588] ;  /* 0x00016200ff167b82 */ /* 0x000e240000000a00 */
[----:B0-----:R1:W5:Y:S01]  /*0d10*/  LDG.E R22, desc[UR36][R22.64] ;  /* 0x0000002416167981 */ /* 0x001362000c1e1900 */
[----:B------:R-:W-:Y:S05]  /*0d20*/  BRA `(.L_x_8) ;  /* 0x0000000000087947 */ /* 0x000fea0003800000 */
.L_x_9:
[----:B------:R-:W-:Y:S02]  /*0d30*/  ULDC UR4, c[0x0][0x580] ;  /* 0x0001600000047ab9 */ /* 0x000fe40000000800 */
[----:B------:R-:W-:-:S07]  /*0d40*/  IMAD.U32 R22, RZ, RZ, UR4 ;  /* 0x00000004ff167e24 */ /* 0x000fce000f8e00ff */
.L_x_8:
[----:B------:R-:W-:Y:S02]  /*0d50*/  ULDC.64 UR4, c[0x0][0x5a0] ;  /* 0x0001680000047ab9 */ /* 0x000fe40000000a00 */
[----:B------:R-:W-:-:S04]  /*0d60*/  ISETP.NE.U32.AND P0, PT, RZ, UR4, PT ;  /* 0x00000004ff007c0c */ /* 0x000fc8000bf05070 */
[----:B------:R-:W-:-:S13]  /*0d70*/  ISETP.NE.AND.EX P0, PT, RZ, UR5, PT, P0 ;  /* 0x00000005ff007c0c */ /* 0x000fda000bf05300 */
[----:B------:R-:W-:Y:S05]  /*0d80*/  @!P0 BRA `(.L_x_10) ;  /* 0x00000000001c8947 */ /* 0x000fea0003800000 */
[----:B0-----:R-:W0:Y:S02]  /*0d90*/  LDC.64 R4, c[0x0][0x5a0] ;  /* 0x00016800ff047b82 */ /* 0x001e240000000a00 */
[----:B0-----:R-:W2:Y:S02]  /*0da0*/  LDG.E.64 R4, desc[UR36][R4.64] ;  /* 0x0000002404047981 */ /* 0x001ea4000c1e1b00 */
[----:B--2---:R-:W-:-:S04]  /*0db0*/  ISETP.NE.U32.AND P0, PT, R4, RZ, PT ;  /* 0x000000ff0400720c */ /* 0x004fc80003f05070 */
[----:B------:R-:W-:-:S13]  /*0dc0*/  ISETP.NE.AND.EX P0, PT, R5, RZ, PT, P0 ;  /* 0x000000ff0500720c */ /* 0x000fda0003f05300 */
[----:B------:R-:W-:Y:S05]  /*0dd0*/  @!P0 BRA `(.L_x_10) ;  /* 0x0000000000088947 */ /* 0x000fea0003800000 */
[----:B-1----:R0:W5:Y:S01]  /*0de0*/  LD.E R23, desc[UR36][R4.64] ;  /* 0x0000002404177980 */ /* 0x002162000c101900 */
[----:B------:R-:W-:Y:S05]  /*0df0*/  BRA `(.L_x_11) ;  /* 0x0000000000247947 */ /* 0x000fea0003800000 */
.L_x_10:
[----:B------:R-:W-:Y:S02]  /*0e00*/  ULDC.64 UR4, c[0x0][0x590] ;  /* 0x0001640000047ab9 */ /* 0x000fe40000000a00 */
[----:B------:R-:W-:-:S04]  /*0e10*/  ISETP.NE.U32.AND P0, PT, RZ, UR4, PT ;  /* 0x00000004ff007c0c */ /* 0x000fc8000bf05070 */
[----:B------:R-:W-:-:S13]  /*0e20*/  ISETP.NE.AND.EX P0, PT, RZ, UR5, PT, P0 ;  /* 0x00000005ff007c0c */ /* 0x000fda000bf05300 */
[----:B------:R-:W-:Y:S05]  /*0e30*/  @!P0 BRA `(.L_x_12) ;  /* 0x00000000000c8947 */ /* 0x000fea0003800000 */
[----:B0-----:R-:W1:Y:S02]  /*0e40*/  LDC.64 R4, c[0x0][0x590] ;  /* 0x00016400ff047b82 */ /* 0x001e640000000a00 */
[----:B-1----:R1:W5:Y:S01]  /*0e50*/  LDG.E R23, desc[UR36][R4.64] ;  /* 0x0000002404177981 */ /* 0x002362000c1e1900 */
[----:B------:R-:W-:Y:S05]  /*0e60*/  BRA `(.L_x_11) ;  /* 0x0000000000087947 */ /* 0x000fea0003800000 */
.L_x_12:
[----:B------:R-:W-:Y:S02]  /*0e70*/  ULDC UR4, c[0x0][0x584] ;  /* 0x0001610000047ab9 */ /* 0x000fe40000000800 */
[----:B-1----:R-:W-:-:S07]  /*0e80*/  IMAD.U32 R23, RZ, RZ, UR4 ;  /* 0x00000004ff177e24 */ /* 0x002fce000f8e00ff */
.L_x_11:
[----:B------:R-:W-:-:S13]  /*0e90*/  LOP3.LUT P0, RZ, R0, 0xff, RZ, 0xc0, !PT ;  /* 0x000000ff00ff7812 */ /* 0x000fda000780c0ff */
[----:B------:R-:W-:Y:S05]  /*0ea0*/  @!P0 EXIT ;  /* 0x000000000000894d */ /* 0x000fea0003800000 */
[----:B------:R-:W-:Y:S01]  /*0eb0*/  ULDC UR4, c[0x0][0x28c] ;  /* 0x0000a30000047ab9 */ /* 0x000fe20000000800 */
[----:B------:R-:W-:Y:S01]  /*0ec0*/  UMOV UR38, URZ ;  /* 0x0000003f00267c82 */ /* 0x000fe20008000000 */
[----:B------:R-:W-:Y:S01]  /*0ed0*/  UIADD3 UR4, UR4, 0x3f, URZ ;  /* 0x0000003f04047890 */ /* 0x000fe2000fffe03f */
[----:B------:R-:W-:-:S03]  /*0ee0*/  UMOV UR39, URZ ;  /* 0x0000003f00277c82 */ /* 0x000fc60008000000 */
[----:B------:R-:W-:-:S04]  /*0ef0*/  USHF.R.S32.HI UR5, URZ, 0x1f, UR4 ;  /* 0x0000001f3f057899 */ /* 0x000fc80008011404 */
[----:B------:R-:W-:-:S04]  /*0f00*/  ULEA.HI UR5, UR5, UR4, URZ, 0x6 ;  /* 0x0000000405057291 */ /* 0x000fc8000f8f303f */
[----:B------:R-:W-:-:S12]  /*0f10*/  USHF.R.S32.HI UR40, URZ, 0x6, UR5 ;  /* 0x000000063f287899 */ /* 0x000fd80008011405 */
.L_x_98:
[----:B------:R-:W-:Y:S01]  /*0f20*/  LOP3.LUT R0, R18, 0x80, RZ, 0xc0, !PT ;  /* 0x0000008012007812 */ /* 0x000fe200078ec0ff */
[----:B------:R-:W2:Y:S01]  /*0f30*/  S2UR UR7, SR_CgaCtaId ;  /* 0x00000000000779c3 */ /* 0x000ea20000008800 */
[----:B------:R-:W-:Y:S02]  /*0f40*/  UMOV UR6, 0x400 ;  /* 0x0000040000067882 */ /* 0x000fe40000000000 */
[----:B------:R-:W-:-:S06]  /*0f50*/  SHF.R.U32.HI R0, RZ, 0x7, R0 ;  /* 0x00000007ff007819 */ /* 0x000fcc0000011600 */
[----:B------:R-:W3:Y:S01]  /*0f60*/  SHFL.IDX PT, R0, R0, RZ, 0x1f ;  /* 0x00001fff00007589 */ /* 0x000ee200000e0000 */
[----:B--2---:R-:W-:Y:S01]  /*0f70*/  ULEA UR6, UR7, UR6, 0x18 ;  /* 0x0000000607067291 */ /* 0x004fe2000f8ec03f */
[----:B---3--:R-:W-:-:S13]  /*0f80*/  R2UR UR4, R0 ;  /* 0x00000000000472ca */ /* 0x008fda00000e0000 */
[----:B------:R-:W-:-:S04]  /*0f90*/  ULEA.HI UR5, UR4, UR4, URZ, 0x1 ;  /* 0x0000000404057291 */ /* 0x000fc8000f8f083f */
[----:B------:R-:W-:-:S04]  /*0fa0*/  ULOP3.LUT UR5, UR5, 0xffffe, URZ, 0xc0, !UPT ;  /* 0x000ffffe05057892 */ /* 0x000fc8000f8ec03f */
[----:B------:R-:W-:-:S03]  /*0fb0*/  UIADD3 UR5, UR4, -UR5, URZ ;  /* 0x8000000504057290 */ /* 0x000fc6000fffe03f */
[----:B------:R-:W-:Y:S01]  /*0fc0*/  ULDC UR4, c[0x0][0x28c] ;  /* 0x0000a30000047ab9 */ /* 0x000fe20000000800 */
[----:B------:R-:W-:Y:S01]  /*0fd0*/  ULEA UR5, UR5, UR6, 0xc ;  /* 0x0000000605057291 */ /* 0x000fe2000f8e603f */
[----:B------:R-:W-:-:S03]  /*0fe0*/  ISETP.LT.AND P0, PT, RZ, UR4, PT ;  /* 0x00000004ff007c0c */ /* 0x000fc6000bf01270 */
[----:B------:R-:W-:-:S04]  /*0ff0*/  UIADD3 UR5, UR5, 0x100, URZ ;  /* 0x0000010005057890 */ /* 0x000fc8000fffe03f */
[----:B------:R-:W-:-:S04]  /*1000*/  USHF.R.U32.HI UR5, URZ, 0x4, UR5 ;  /* 0x000000043f057899 */ /* 0x000fc80008011605 */
[----:B------:R-:W-:Y:S02]  /*1010*/  ULOP3.LUT UR41, UR5, 0x3fff, URZ, 0xc0, !UPT ;  /* 0x00003fff05297892 */ /* 0x000fe4000f8ec03f */
[----:B0---4-:R-:W-:Y:S10]  /*1020*/  @P0 BRA `(.L_x_13) ;  /* 0x0000000000400947 */ /* 0x011ff40003800000 */
[----:B------:R-:W-:Y:S01]  /*1030*/  MOV R0, 0x0 ;  /* 0x0000000000007802 */ /* 0x000fe20000000f00 */
[----:B------:R-:W-:Y:S01]  /*1040*/  ULDC.64 UR4, c[0x4][0x68] ;  /* 0x01001a0000047ab9 */ /* 0x000fe20000000a00 */
[----:B------:R-:W-:Y:S01]  /*1050*/  ULDC.64 UR6, c[0x4][0x8] ;  /* 0x0100020000067ab9 */ /* 0x000fe20000000a00 */
[----:B01----:R-:W-:Y:S01]  /*1060*/  IMAD.U32 R4, RZ, RZ, UR4 ;  /* 0x00000004ff047e24 */ /* 0x003fe2000f8e00ff */
[----:B------:R0:W1:Y:S01]  /*1070*/  LDC.64 R14, c[0x4][R0] ;  /* 0x01000000000e7b82 */ /* 0x0000620000000a00 */
[----:B------:R-:W-:Y:S01]  /*1080*/  IMAD.U32 R5, RZ, RZ, UR5 ;  /* 0x00000005ff057e24 */ /* 0x000fe2000f8e00ff */
[----:B------:R-:W-:Y:S01]  /*1090*/  ULDC.64 UR4, c[0x4][0x70] ;  /* 0x01001c0000047ab9 */ /* 0x000fe20000000a00 */
[----:B------:R-:W-:Y:S02]  /*10a0*/  IMAD.U32 R10, RZ, RZ, UR6 ;  /* 0x00000006ff0a7e24 */ /* 0x000fe4000f8e00ff */
[----:B------:R-:W-:Y:S02]  /*10b0*/  IMAD.U32 R6, RZ, RZ, UR4 ;  /* 0x00000004ff067e24 */ /* 0x000fe4000f8e00ff */
[----:B------:R-:W-:-:S02]  /*10c0*/  IMAD.U32 R7, RZ, RZ, UR5 ;  /* 0x00000005ff077e24 */ /* 0x000fc4000f8e00ff */
[----:B------:R-:W-:Y:S02]  /*10d0*/  IMAD.U32 R11, RZ, RZ, UR7 ;  /* 0x00000007ff0b7e24 */ /* 0x000fe4000f8e00ff */
[----:B------:R-:W-:Y:S02]  /*10e0*/  IMAD.MOV.U32 R8, RZ, RZ, 0x1e1 ;  /* 0x000001e1ff087424 */ /* 0x000fe400078e00ff */
[----:B------:R-:W-:Y:S02]  /*10f0*/  IMAD.MOV.U32 R12, RZ, RZ, 0x1 ;  /* 0x00000001ff0c7424 */ /* 0x000fe400078e00ff */
[----:B0-----:R-:W-:-:S07]  /*1100*/  IMAD.MOV.U32 R13, RZ, RZ, RZ ;  /* 0x000000ffff0d7224 */ /* 0x001fce00078e00ff */
[----:B------:R-:W-:-:S07]  /*1110*/  LEPC R20, `(.L_x_13) ;  /* 0x000000001014794e */ /* 0x000fce0000000000 */
[----:B-1---5:R-:W-:Y:S05]  /*1120*/  CALL.ABS.NOINC R14 ;  /* 0x000000000e007343 */ /* 0x022fea0003c00000 */
.L_x_13:
[----:B------:R-:W-:-:S04]  /*1130*/  LOP3.LUT R0, R19, 0x1, RZ, 0xfc, !PT ;  /* 0x0000000113007812 */ /* 0x000fc800078efcff */
[----:B------:R-:W-:-:S13]  /*1140*/  ISETP.NE.AND P0, PT, R0, 0x3, PT ;  /* 0x000000030000780c */ /* 0x000fda0003f05270 */
[----:B------:R-:W-:Y:S05]  /*1150*/  @!P0 BRA `(.L_x_14) ;  /* 0x0000000000048947 */ /* 0x000fea0003800000 */
[----:B------:R-:W-:Y:S01]  /*1160*/  BPT.TRAP 0x1 ;  /* 0x000000040000795c */ /* 0x000fe20000300000 */
.L_x_14:
[----:B------:R-:W2:Y:S01]  /*1170*/  S2UR UR5, SR_CgaCtaId ;  /* 0x00000000000579c3 */ /* 0x000ea20000008800 */
[----:B------:R-:W-:Y:S01]  /*1180*/  UMOV UR4, 0x400 ;  /* 0x0000040000047882 */ /* 0x000fe20000000000 */
[----:B------:R-:W-:Y:S02]  /*1190*/  IMAD.U32 R0, RZ, RZ, UR38 ;  /* 0x00000026ff007e24 */ /* 0x000fe4000f8e00ff */
[----:B------:R-:W-:-:S03]  /*11a0*/  IMAD.U32 R3, RZ, RZ, UR39 ;  /* 0x00000027ff037e24 */ /* 0x000fc6000f8e00ff */
[----:B------:R-:W-:Y:S01]  /*11b0*/  SHF.L.U32 R0, R0, 0x1f, RZ ;  /* 0x0000001f00007819 */ /* 0x000fe200000006ff */
[----:B--2---:R-:W-:-:S06]  /*11c0*/  ULEA UR4, UR5, UR4, 0x18 ;  /* 0x0000000405047291 */ /* 0x004fcc000f8ec03f */
[----:B------:R-:W-:-:S04]  /*11d0*/  IMAD.U32 R6, RZ, RZ, UR4 ;  /* 0x00000004ff067e24 */ /* 0x000fc8000f8e00ff */
[----:B------:R-:W-:-:S04]  /*11e0*/  IMAD R3, R3, 0x8, R6 ;  /* 0x0000000803037824 */ /* 0x000fc800078e0206 */
[----:B------:R2:W3:Y:S01]  /*11f0*/  SYNCS.PHASECHK.TRANS64.TRYWAIT P1, [R3+URZ], R0 ;  /* 0x00000000030075a7 */ /* 0x0004e2000802017f */
[----:B------:R-:W-:Y:S05]  /*1200*/  @!P0 BRA `(.L_x_15) ;  /* 0x0000000000048947 */ /* 0x000fea0003800000 */
[----:B------:R-:W-:Y:S01]  /*1210*/  BPT.TRAP 0x1 ;  /* 0x000000040000795c */ /* 0x000fe20000300000 */
.L_x_15:
[----:B---3--:R-:W-:Y:S05]  /*1220*/  @P1 BRA `(.L_x_16) ;  /* 0x0000000000081947 */ /* 0x008fea0003800000 */
[----:B------:R-:W3:Y:S02]  /*1230*/  SYNCS.PHASECHK.TRANS64.TRYWAIT P1, [R3+URZ], R0 ;  /* 0x00000000030075a7 */ /* 0x000ee4000802017f */
[----:B---3--:R-:W-:Y:S05]  /*1240*/  @!P1 BRA `(.L_x_17) ;  /* 0x0000004000889947 */ /* 0x008fea0003800000 */
.L_x_16:
[----:B------:R-:W-:-:S04]  /*1250*/  UISETP.LT.AND UP0, UPT, UR40, 0x1, UPT ;  /* 0x000000012800788c */ /* 0x000fc8000bf01270 */
[----:B------:R-:W-:-:S06]  /*1260*/  USEL UR4, UR40, 0x1, UP0 ;  /* 0x0000000128047887 */ /* 0x000fcc0008000000 */
[----:B--23--:R-:W-:Y:S01]  /*1270*/  IMAD.U32 R0, RZ, RZ, UR4 ;  /* 0x00000004ff007e24 */ /* 0x00cfe2000f8e00ff */
[----:B------:R-:W-:Y:S05]  /*1280*/  WARPSYNC.ALL ;  /* 0x0000000000007948 */ /* 0x000fea0003800000 */
[----:B------:R-:W-:-:S04]  /*1290*/  IADD3 R0, -R0, UR40, RZ ;  /* 0x0000002800007c10 */ /* 0x000fc8000fffe1ff */
[----:B------:R-:W-:Y:S02]  /*12a0*/  ISETP.GE.AND P1, PT, R0, 0x1, PT ;  /* 0x000000010000780c */ /* 0x000fe40003f26270 */
[----:B------:R-:W-:Y:S01]  /*12b0*/  R2UR UR4, R6 ;  /* 0x00000000060472ca */ /* 0x000fe200000e0000 */
[----:B------:R-:W-:Y:S01]  /*12c0*/  ULOP3.LUT UR41, UR41, 0x10000, URZ, 0xfc, !UPT ;  /* 0x0001000029297892 */ /* 0x000fe2000f8efc3f */
[----:B------:R-:W-:Y:S01]  /*12d0*/  WARPGROUP.ARRIVE ;  /* 0x00000000000079c5 */ /* 0x000fe20000000000 */
[----:B------:R-:W-:Y:S01]  /*12e0*/  UMOV UR5, 0x80000020 ;  /* 0x8000002000057882 */ /* 0x000fe20000000000 */
[----:B------:R-:W-:-:S09]  /*12f0*/  UMOV UR7, 0x80000020 ;  /* 0x8000002000077882 */ /* 0x000fd20000000000 */
[----:B------:R-:W-:-:S04]  /*1300*/  UIADD3 UR4, UR4, 0x8100, URZ ;  /* 0x0000810004047890 */ /* 0x000fc8000fffe03f */
[----:B------:R-:W-:-:S04]  /*1310*/  USHF.R.U32.HI UR4, URZ, 0x4, UR4 ;  /* 0x000000043f047899 */ /* 0x000fc80008011604 */
[----:B------:R-:W-:-:S04]  /*1320*/  ULOP3.LUT UR4, UR4, 0x3fff, URZ, 0xc0, !UPT ;  /* 0x00003fff04047892 */ /* 0x000fc8000f8ec03f */
[----:B------:R-:W-:Y:S02]  /*1330*/  ULOP3.LUT UR9, UR4, 0x10000, URZ, 0xfc, !UPT ;  /* 0x0001000004097892 */ /* 0x000fe4000f8efc3f */
[----:B------:R-:W-:Y:S02]  /*1340*/  ULEA UR4, UR39, UR41, 0x9 ;  /* 0x0000002927047291 */ /* 0x000fe4000f8e483f */
[----:B------:R-:W-:-:S09]  /*1350*/  ULEA UR6, UR39, UR9, 0x8 ;  /* 0x0000000927067291 */ /* 0x000fd2000f8e403f */
[----:B------:R-:W-:Y:S01]  /*1360*/  IGMMA.64x64x32.S8.S8 R24, gdesc[UR4], RZ, !UPT, gsb0 ;  /* 0x01e00000041879f1 */ /* 0x000fe2000c0410ff */
[----:B------:R-:W-:Y:S02]  /*1370*/  UIADD3 UR4, UR4, 0x2, URZ ;  /* 0x0000000204047890 */ /* 0x000fe4000fffe03f */
[----:B------:R-:W-:Y:S01]  /*1380*/  UIADD3 UR6, UR6, 0x2, URZ ;  /* 0x0000000206067890 */ /* 0x000fe2000fffe03f */
[----:B------:R-:W-:Y:S01]  /*1390*/  UMOV UR5, 0x80000020 ;  /* 0x8000002000057882 */ /* 0x000fe20000000000 */
[----:B------:R-:W-:Y:S01]  /*13a0*/  UMOV UR7, 0x80000020 ;  /* 0x8000002000077882 */ /* 0x000fe20000000000 */
[----:B------:R-:W-:Y:S02]  /*13b0*/  WARPGROUP.DEPBAR.LE gsb0, 0x0 ;  /* 0x00008000000079c5 */ /* 0x000fe40000010000 */
[----:B------:R-:W-:-:S06]  /*13c0*/  WARPGROUP.ARRIVE ;  /* 0x00000000000079c5 */ /* 0x000fcc0000000000 */
[----:B------:R-:W-:Y:S03]  /*13d0*/  IGMMA.64x64x32.S8.S8 R24, gdesc[UR4], R24, gsb0 ;  /* 0x01e00000041879f1 */ /* 0x000fe60008041018 */
[----:B------:R-:W-:Y:S02]  /*13e0*/  WARPGROUP.DEPBAR.LE gsb0, 0x0 ;  /* 0x00008000000079c5 */ /* 0x000fe40000010000 */
[----:B------:R-:W-:Y:S05]  /*13f0*/  @!P1 BRA `(.L_x_18) ;  /* 0x0000000000e09947 */ /* 0x000fea0003800000 */
[----:B------:R-:W-:Y:S02]  /*1400*/  UIADD3 UR4, UR39, 0x1, URZ ;  /* 0x0000000127047890 */ /* 0x000fe4000fffe03f */
[----:B------:R-:W-:Y:S02]  /*1410*/  IMAD.U32 R3, RZ, RZ, UR39 ;  /* 0x00000027ff037e24 */ /* 0x000fe4000f8e00ff */
[----:B------:R-:W-:-:S04]  /*1420*/  UISETP.NE.AND UP0, UPT, UR4, 0x4, UPT ;  /* 0x000000040400788c */ /* 0x000fc8000bf05270 */
[----:B------:R-:W-:Y:S02]  /*1430*/  USEL UR5, URZ, 0x1, UP0 ;  /* 0x000000013f057887 */ /* 0x000fe40008000000 */
[----:B------:R-:W-:Y:S02]  /*1440*/  USEL UR8, UR4, URZ, UP0 ;  /* 0x0000003f04087287 */ /* 0x000fe40008000000 */
[----:B------:R-:W-:-:S06]  /*1450*/  ULOP3.LUT UR5, UR38, UR5, URZ, 0x3c, !UPT ;  /* 0x0000000526057292 */ /* 0x000fcc000f8e3c3f */
[----:B------:R-:W-:-:S07]  /*1460*/  IMAD.U32 R7, RZ, RZ, UR5 ;  /* 0x00000005ff077e24 */ /* 0x000fce000f8e00ff */
.L_x_25:
[----:B------:R-:W-:Y:S05]  /*1470*/  @!P0 BRA `(.L_x_19) ;  /* 0x0000000000048947 */ /* 0x000fea0003800000 */
[----:B------:R-:W-:Y:S01]  /*1480*/  BPT.TRAP 0x1 ;  /* 0x000000040000795c */ /* 0x000fe20000300000 */
.L_x_19:
[----:B------:R-:W2:Y:S01]  /*1490*/  S2UR UR5, SR_CgaCtaId ;  /* 0x00000000000579c3 */ /* 0x000ea20000008800 */
[----:B------:R-:W-:Y:S01]  /*14a0*/  UMOV UR4, 0x400 ;  /* 0x0000040000047882 */ /* 0x000fe20000000000 */
[----:B01----:R-:W-:Y:S01]  /*14b0*/  IMAD.U32 R5, RZ, RZ, UR8 ;  /* 0x00000008ff057e24 */ /* 0x003fe2000f8e00ff */
[----:B------:R-:W-:Y:S01]  /*14c0*/  SHF.L.U32 R4, R7, 0x1f, RZ ;  /* 0x0000001f07047819 */ /* 0x000fe200000006ff */
[----:B--2---:R-:W-:-:S06]  /*14d0*/  ULEA UR4, UR5, UR4, 0x18 ;  /* 0x0000000405047291 */ /* 0x004fcc000f8ec03f */
[----:B------:R-:W-:-:S04]  /*14e0*/  IMAD.U32 R6, RZ, RZ, UR4 ;  /* 0x00000004ff067e24 */ /* 0x000fc8000f8e00ff */
[----:B------:R-:W-:-:S04]  /*14f0*/  IMAD R5, R5, 0x8, R6 ;  /* 0x0000000805057824 */ /* 0x000fc800078e0206 */
[----:B------:R0:W1:Y:S01]  /*1500*/  SYNCS.PHASECHK.TRANS64.TRYWAIT P1, [R5+URZ], R4 ;  /* 0x00000004050075a7 */ /* 0x000062000802017f */
[----:B------:R-:W-:Y:S05]  /*1510*/  @!P0 BRA `(.L_x_20) ;  /* 0x0000000000048947 */ /* 0x000fea0003800000 */
[----:B------:R-:W-:Y:S01]  /*1520*/  BPT.TRAP 0x1 ;  /* 0x000000040000795c */ /* 0x000fe20000300000 */
.L_x_20:
[----:B-1----:R-:W-:Y:S05]  /*1530*/  @P1 BRA `(.L_x_21) ;  /* 0x0000000000081947 */ /* 0x002fea0003800000 */
[----:B------:R-:W1:Y:S02]  /*1540*/  SYNCS.PHASECHK.TRANS64.TRYWAIT P1, [R5+URZ], R4 ;  /* 0x00000004050075a7 */ /* 0x000e64000802017f */
[----:B-1----:R-:W-:Y:S05]  /*1550*/  @!P1 BRA `(.L_x_22) ;  /* 0x0000003c00d89947 */ /* 0x002fea0003800000 */
.L_x_21:
[----:B------:R-:W-:Y:S01]  /*1560*/  ULEA UR4, UR8, UR41, 0x9 ;  /* 0x0000002908047291 */ /* 0x000fe2000f8e483f */
[----:B------:R-:W-:Y:S01]  /*1570*/  WARPGROUP.ARRIVE ;  /* 0x00000000000079c5 */ /* 0x000fe20000000000 */
[----:B------:R-:W-:Y:S01]  /*1580*/  ULEA UR6, UR8, UR9, 0x8 ;  /* 0x0000000908067291 */ /* 0x000fe2000f8e403f */
[----:B------:R-:W-:Y:S01]  /*1590*/  UMOV UR5, 0x80000020 ;  /* 0x8000002000057882 */ /* 0x000fe20000000000 */
[----:B------:R-:W-:-:S07]  /*15a0*/  UMOV UR7, 0x80000020 ;  /* 0x8000002000077882 */ /* 0x000fce0000000000 */
[----:B------:R-:W-:Y:S01]  /*15b0*/  IGMMA.64x64x32.S8.S8 R24, gdesc[UR4], R24, gsb0 ;  /* 0x01e00000041879f1 */ /* 0x000fe20008041018 */
        /* <DEDUP_REMOVED lines=9> */
[----:B------:R-:W-:Y:S01]  /*1650*/  BPT.TRAP 0x1 ;  /* 0x000000040000795c */ /* 0x000fe20000300000 */
.L_x_23:
[----:B01----:R-:W-:Y:S01]  /*1660*/  IMAD R4, R3, 0x8, R6 ;  /* 0x0000000803047824 */ /* 0x003fe200078e0206 */
[----:B------:R-:W-:-:S03]  /*1670*/  ISETP.GT.U32.AND P1, PT, R19, 0x1, PT ;  /* 0x000000011300780c */ /* 0x000fc60003f24070 */
[----:B------:R-:W-:-:S05]  /*1680*/  VIADD R4, R4, 0x20 ;  /* 0x0000002004047836 */ /* 0x000fca0000000000 */
[----:B------:R-:W-:-:S04]  /*1690*/  PRMT R4, RZ, 0x654, R4 ;  /* 0x00000654ff047816 */ /* 0x000fc80000000004 */
[----:B------:R0:W-:Y:S01]  /*16a0*/  SYNCS.ARRIVE.TRANS64.RED.A1T0 RZ, [R4+URZ], RZ ;  /* 0x000000ff04ff79a7 */ /* 0x0001e2000810043f */
[----:B------:R-:W-:Y:S05]  /*16b0*/  @P1 BRA `(.L_x_24) ;  /* 0x0000000000041947 */ /* 0x000fea0003800000 */
[----:B------:R-:W-:Y:S01]  /*16c0*/  BPT.TRAP 0x1 ;  /* 0x000000040000795c */ /* 0x000fe20000300000 */
.L_x_24:
[----:B------:R-:W-:Y:S01]  /*16d0*/  UIADD3 UR8, UR8, 0x1, URZ ;  /* 0x0000000108087890 */ /* 0x000fe2000fffe03f */
[C---:B------:R-:W-:Y:S01]  /*16e0*/  ISETP.GT.AND P2, PT, R0.reuse, 0x1, PT ;  /* 0x000000010000780c */ /* 0x040fe20003f44270 */
[----:B------:R-:W-:Y:S02]  /*16f0*/  VIADD R3, R3, 0x1 ;  /* 0x0000000103037836 */ /* 0x000fe40000000000 */
[----:B------:R-:W-:Y:S01]  /*1700*/  UISETP.NE.AND UP0, UPT, UR8, 0x4, UPT ;  /* 0x000000040800788c */ /* 0x000fe2000bf05270 */
[----:B------:R-:W-:Y:S02]  /*1710*/  VIADD R0, R0, 0xffffffff ;  /* 0xffffffff00007836 */ /* 0x000fe40000000000 */
[C---:B------:R-:W-:Y:S01]  /*1720*/  ISETP.NE.AND P1, PT, R3.reuse, 0x4, PT ;  /* 0x000000040300780c */ /* 0x040fe20003f25270 */
[----:B------:R-:W-:Y:S02]  /*1730*/  USEL UR4, URZ, 0x1, UP0 ;  /* 0x000000013f047887 */ /* 0x000fe40008000000 */
[----:B------:R-:W-:Y:S01]  /*1740*/  USEL UR8, UR8, URZ, UP0 ;  /* 0x0000003f08087287 */ /* 0x000fe20008000000 */
[----:B------:R-:W-:-:S03]  /*1750*/  SEL R3, R3, RZ, P1 ;  /* 0x000000ff03037207 */ /* 0x000fc60000800000 */
[----:B------:R-:W-:Y:S01]  /*1760*/  LOP3.LUT R7, R7, UR4, RZ, 0x3c, !PT ;  /* 0x0000000407077c12 */ /* 0x000fe2000f8e3cff */
[----:B------:R-:W-:Y:S07]  /*1770*/  @P2 BRA `(.L_x_25) ;  /* 0xfffffffc003c2947 */ /* 0x000fee000383ffff */
.L_x_18:
[----:B------:R-:W2:Y:S02]  /*1780*/  LDC R0, c[0x0][0x28c] ;  /* 0x0000a300ff007b82 */ /* 0x000ea40000000800 */
[----:B--2---:R-:W-:-:S13]  /*1790*/  ISETP.GE.AND P1, PT, R0, 0x1, PT ;  /* 0x000000010000780c */ /* 0x004fda0003f26270 */
[----:B------:R-:W-:Y:S05]  /*17a0*/  @!P1 BRA `(.L_x_26) ;  /* 0x0000000000389947 */ /* 0x000fea0003800000 */
[----:B------:R-:W-:Y:S05]  /*17b0*/  @!P0 BRA `(.L_x_27) ;  /* 0x0000000000048947 */ /* 0x000fea0003800000 */
[----:B------:R-:W-:Y:S01]  /*17c0*/  BPT.TRAP 0x1 ;  /* 0x000000040000795c */ /* 0x000fe20000300000 */
.L_x_27:
[----:B------:R-:W-:Y:S01]  /*17d0*/  UISETP.LT.AND UP0, UPT, UR40, 0x1, UPT ;  /* 0x000000012800788c */ /* 0x000fe2000bf01270 */
[----:B------:R-:W-:-:S03]  /*17e0*/  ISETP.GT.U32.AND P0, PT, R19, 0x1, PT ;  /* 0x000000011300780c */ /* 0x000fc60003f04070 */
[----:B------:R-:W-:-:S04]  /*17f0*/  USEL UR4, UR40, 0x1, UP0 ;  /* 0x0000000128047887 */ /* 0x000fc80008000000 */
[----:B------:R-:W-:-:S04]  /*1800*/  UIADD3 UR4, UR39, UR40, -UR4 ;  /* 0x0000002827047290 */ /* 0x000fc8000fffe804 */
[----:B------:R-:W-:-:S04]  /*1810*/  USHF.L.U32 UR4, UR4, 0x3, URZ ;  /* 0x0000000304047899 */ /* 0x000fc8000800063f */
[----:B------:R-:W-:-:S06]  /*1820*/  ULOP3.LUT UR4, UR4, 0x18, URZ, 0xc0, !UPT ;  /* 0x0000001804047892 */ /* 0x000fcc000f8ec03f */
[----:B------:R-:W-:-:S05]  /*1830*/  IMAD.U32 R3, RZ, RZ, UR4 ;  /* 0x00000004ff037e24 */ /* 0x000fca000f8e00ff */
[----:B------:R-:W-:-:S04]  /*1840*/  IADD3 R0, R6, 0x20, R3 ;  /* 0x0000002006007810 */ /* 0x000fc80007ffe003 */
[----:B------:R-:W-:-:S04]  /*1850*/  PRMT R0, RZ, 0x654, R0 ;  /* 0x00000654ff007816 */ /* 0x000fc80000000000 */
[----:B------:R2:W-:Y:S01]  /*1860*/  SYNCS.ARRIVE.TRANS64.RED.A1T0 RZ, [R0+URZ], RZ ;  /* 0x000000ff00ff79a7 */ /* 0x0005e2000810043f */
[----:B------:R-:W-:Y:S05]  /*1870*/  @P0 BRA `(.L_x_26) ;  /* 0x0000000000040947 */ /* 0x000fea0003800000 */
[----:B------:R-:W-:Y:S01]  /*1880*/  BPT.TRAP 0x1 ;  /* 0x000000040000795c */ /* 0x000fe20000300000 */
.L_x_26:
[----:B------:R-:W3:Y:S01]  /*1890*/  LDC R8, c[0x0][0x288] ;  /* 0x0000a200ff087b82 */ /* 0x000ee20000000800 */
[--C-:B--2---:R-:W-:Y:S01]  /*18a0*/  SHF.R.U32.HI R0, RZ, 0x2, R18.reuse ;  /* 0x00000002ff007819 */ /* 0x104fe20000011612 */
[----:B------:R-:W-:Y:S01]  /*18b0*/  UIADD3 UR39, UR40, UR39, URZ ;  /* 0x0000002728277290 */ /* 0x000fe2000fffe03f */
[----:B01----:R-:W-:Y:S01]  /*18c0*/  SHF.R.U32.HI R5, RZ, 0x7, R18 ;  /* 0x00000007ff057819 */ /* 0x003fe20000011612 */
[----:B------:R-:W-:Y:S01]  /*18d0*/  IMAD.SHL.U32 R7, R58, 0x40, RZ ;  /* 0x000000403a077824 */ /* 0x000fe200078e00ff */
[----:B------:R-:W-:Y:S01]  /*18e0*/  LOP3.LUT R3, R0, 0x7, RZ, 0xc0, !PT ;  /* 0x0000000700037812 */ /* 0x000fe200078ec0ff */
[----:B------:R-:W-:Y:S01]  /*18f0*/  USHF.R.U32.HI UR4, URZ, 0x2, UR39 ;  /* 0x000000023f047899 */ /* 0x000fe20008011627 */
[----:B------:R-:W-:Y:S01]  /*1900*/  LOP3.LUT R4, R18, 0x60, RZ, 0xc0, !PT ;  /* 0x0000006012047812 */ /* 0x000fe200078ec0ff */
[----:B------:R-:W-:Y:S01]  /*1910*/  IMAD.SHL.U32 R13, R57, 0x80, RZ ;  /* 0x00000080390d7824 */ /* 0x000fe200078e00ff */
[----:B------:R-:W-:Y:S01]  /*1920*/  LOP3.LUT R0, R5, 0x1, RZ, 0xc0, !PT ;  /* 0x0000000105007812 */ /* 0x000fe200078ec0ff */
[----:B------:R-:W-:Y:S01]  /*1930*/  ULOP3.LUT UR4, UR4, 0x1, URZ, 0xc0, !UPT ;  /* 0x0000000104047892 */ /* 0x000fe2000f8ec03f */
[----:B------:R-:W-:Y:S01]  /*1940*/  SHF.R.U32.HI R6, RZ, 0x1, R4 ;  /* 0x00000001ff067819 */ /* 0x000fe20000011604 */
[----:B------:R-:W-:Y:S01]  /*1950*/  ULDC UR8, c[0x0][0x284] ;  /* 0x0000a10000087ab9 */ /* 0x000fe20000000800 */
[----:B------:R-:W-:Y:S01]  /*1960*/  UISETP.GT.U32.AND UP1, UPT, UR39, 0x3, UPT ;  /* 0x000000032700788c */ /* 0x000fe2000bf24070 */
[----:B------:R-:W-:Y:S01]  /*1970*/  IMAD.SHL.U32 R4, R0, 0x40, RZ ;  /* 0x0000004000047824 */ /* 0x000fe200078e00ff */
[----:B------:R-:W-:Y:S01]  /*1980*/  IADD3 R5, RZ, -R6, -R3 ;  /* 0x80000006ff057210 */ /* 0x000fe20007ffe803 */
[----:B------:R-:W-:Y:S01]  /*1990*/  UISETP.NE.U32.AND UP0, UPT, UR4, 0x1, UPT ;  /* 0x000000010400788c */ /* 0x000fe2000bf05070 */
[----:B------:R-:W-:Y:S01]  /*19a0*/  SHF.R.S32.HI R14, RZ, 0x1f, R59 ;  /* 0x0000001fff0e7819 */ /* 0x000fe2000001143b */
[----:B------:R-:W-:Y:S01]  /*19b0*/  ULDC.64 UR6, c[0x0][0x5d0] ;  /* 0x0001740000067ab9 */ /* 0x000fe20000000a00 */
[----:B------:R-:W-:Y:S01]  /*19c0*/  LOP3.LUT R3, R4, 0x40, R3, 0xe2, !PT ;  /* 0x0000004004037812 */ /* 0x000fe200078ee203 */
[----:B------:R-:W-:Y:S01]  /*19d0*/  UISETP.LT.U32.AND UP1, UPT, UR40, 0x4, UP1 ;  /* 0x000000042800788c */ /* 0x000fe20008f21070 */
[----:B------:R-:W-:Y:S01]  /*19e0*/  LOP3.LUT R4, R18, 0x3, RZ, 0xc0, !PT ;  /* 0x0000000312047812 */ /* 0x000fe200078ec0ff */
[----:B------:R-:W-:Y:S01]  /*19f0*/  UISETP.GT.U32.AND UP0, UPT, UR40, 0x3, !UP0 ;  /* 0x000000032800788c */ /* 0x000fe2000c704070 */
[----:B------:R-:W-:Y:S01]  /*1a00*/  IMAD R0, R0, -0x40, R5 ;  /* 0xffffffc000007824 */ /* 0x000fe200078e0205 */
[----:B---3--:R-:W-:Y:S01]  /*1a10*/  ISETP.GE.AND P0, PT, R7, R8, PT ;  /* 0x000000080700720c */ /* 0x008fe20003f06270 */
[----:B------:R-:W-:Y:S01]  /*1a20*/  USEL UR5, URZ, 0x1, !UP1 ;  /* 0x000000013f057887 */ /* 0x000fe2000c800000 */
[----:B------:R-:W-:Y:S01]  /*1a30*/  IMAD R12, R4, -0x2, R8 ;  /* 0xfffffffe040c7824 */ /* 0x000fe200078e0208 */
[----:B------:R-:W-:Y:S01]  /*1a40*/  USEL UR4, URZ, 0x1, !UP0 ;  /* 0x000000013f047887 */ /* 0x000fe2000c000000 */
[----:B------:R-:W-:Y:S01]  /*1a50*/  IMAD.SHL.U32 R8, R18, 0x2, RZ ;  /* 0x0000000212087824 */ /* 0x000fe200078e00ff */
[----:B------:R-:W-:Y:S01]  /*1a60*/  ISETP.GE.OR P0, PT, R13, UR8, P0 ;  /* 0x000000080d007c0c */ /* 0x000fe20008706670 */
[----:B------:R-:W-:Y:S01]  /*1a70*/  IMAD R4, R14, UR6, RZ ;  /* 0x000000060e047c24 */ /* 0x000fe2000f8e02ff */
[----:B------:R-:W-:Y:S01]  /*1a80*/  ULOP3.LUT UR39, UR39, 0x3, URZ, 0xc0, !UPT ;  /* 0x0000000327277892 */ /* 0x000fe2000f8ec03f */
[----:B------:R-:W-:Y:S01]  /*1a90*/  IMAD.WIDE R10, R57, 0x80, RZ ;  /* 0x00000080390a7825 */ /* 0x000fe200078e02ff */
[----:B------:R-:W-:Y:S01]  /*1aa0*/  LOP3.LUT R8, R7, 0x6, R8, 0xf8, !PT ;  /* 0x0000000607087812 */ /* 0x000fe200078ef808 */
[----:B------:R-:W-:Y:S01]  /*1ab0*/  ULOP3.LUT UR38, UR4, UR38, UR5, 0x96, !UPT ;  /* 0x0000002604267292 */ /* 0x000fe2000f8e9605 */
[----:B------:R-:W-:Y:S01]  /*1ac0*/  IADD3 R20, -R13, UR8, R0 ;  /* 0x000000080d147c10 */ /* 0x000fe2000fffe100 */
[----:B------:R-:W-:Y:S01]  /*1ad0*/  IMAD R15, R59, UR7, R4 ;  /* 0x000000073b0f7c24 */ /* 0x000fe2000f8e0204 */
[----:B------:R-:W-:Y:S01]  /*1ae0*/  SHF.R.S32.HI R9, RZ, 0x1f, R8 ;  /* 0x0000001fff097819 */ /* 0x000fe20000011408 */
[----:B------:R-:W-:Y:S01]  /*1af0*/  IMAD.IADD R58, R12, 0x1, -R7 ;  /* 0x000000010c3a7824 */ /* 0x000fe200078e0a07 */
[----:B------:R-:W-:Y:S01]  /*1b00*/  LOP3.LUT R65, R10, R3, R6, 0xfe, !PT ;  /* 0x000000030a417212 */ /* 0x000fe200078efe06 */
[----:B------:R-:W-:-:S02]  /*1b10*/  IMAD.MOV.U32 R57, RZ, RZ, -0x1 ;  /* 0xffffffffff397424 */ /* 0x000fc400078e00ff */
[----:B------:R-:W-:-:S04]  /*1b20*/  IMAD.WIDE.U32 R4, R59, UR6, R8 ;  /* 0x000000063b047c25 */ /* 0x000fc8000f8e0008 */
[----:B------:R-:W-:Y:S01]  /*1b30*/  IMAD.IADD R5, R5, 0x1, R15 ;  /* 0x0000000105057824 */ /* 0x000fe200078e020f */
[----:B------:R-:W-:Y:S06]  /*1b40*/  @P0 BRA `(.L_x_28) ;  /* 0x0000001c00100947 */ /* 0x000fec0003800000 */
[----:B------:R-:W0:Y:S01]  /*1b50*/  LDC.64 R12, c[0x0][0x5c8] ;  /* 0x00017200ff0c7b82 */ /* 0x000e220000000a00 */
[----:B------:R-:W-:Y:S01]  /*1b60*/  ULDC.64 UR4, c[0x0][0x5c0] ;  /* 0x0001700000047ab9 */ /* 0x000fe20000000a00 */
[----:B------:R-:W-:Y:S01]  /*1b70*/  BSSY B0, `(.L_x_28) ;  /* 0x00001c1000007945 */ /* 0x000fe20003800000 */
[-C--:B0-----:R-:W-:Y:S02]  /*1b80*/  IMAD R0, R11, R12.reuse, RZ ;  /* 0x0000000c0b007224 */ /* 0x081fe400078e02ff */
[----:B------:R-:W-:-:S04]  /*1b90*/  IMAD.WIDE.U32 R4, R65, R12, R4 ;  /* 0x0000000c41047225 */ /* 0x000fc800078e0004 */
[----:B------:R-:W-:Y:S01]  /*1ba0*/  IMAD R3, R65, R13, R0 ;  /* 0x0000000d41037224 */ /* 0x000fe200078e0200 */
[----:B------:R-:W-:-:S03]  /*1bb0*/  IADD3 R6, P0, R4, UR4, RZ ;  /* 0x0000000404067c10 */ /* 0x000fc6000ff1e0ff */
[----:B------:R-:W-:Y:S01]  /*1bc0*/  IMAD.IADD R3, R5, 0x1, R3 ;  /* 0x0000000105037824 */ /* 0x000fe200078e0203 */
[----:B------:R-:W-:-:S04]  /*1bd0*/  LEA R4, P1, R12, R6, 0x3 ;  /* 0x000000060c047211 */ /* 0x000fc800078218ff */
[----:B------:R-:W-:Y:S02]  /*1be0*/  IADD3.X R7, R3, UR5, RZ, P0, !PT ;  /* 0x0000000503077c10 */ /* 0x000fe400087fe4ff */
[----:B-----5:R-:W-:Y:S02]  /*1bf0*/  ISETP.NE.AND P0, PT, R23, RZ, PT ;  /* 0x000000ff1700720c */ /* 0x020fe40003f05270 */
[----:B------:R-:W-:-:S11]  /*1c00*/  LEA.HI.X R5, R12, R7, R13, 0x3, P1 ;  /* 0x000000070c057211 */ /* 0x000fd600008f1c0d */
[----:B------:R-:W-:Y:S05]  /*1c10*/  @!P0 BRA `(.L_x_29) ;  /* 0x0000001400188947 */ /* 0x000fea0003800000 */
[----:B------:R-:W0:Y:S01]  /*1c20*/  LDC.64 R60, c[0x0][0x5b0] ;  /* 0x00016c00ff3c7b82 */ /* 0x000e220000000a00 */
[----:B------:R-:W-:Y:S01]  /*1c30*/  ULDC.64 UR4, c[0x0][0x5b8] ;  /* 0x00016e0000047ab9 */ /* 0x000fe20000000a00 */
[----:B------:R-:W-:Y:S01]  /*1c40*/  ISETP.GE.AND P3, PT, R58, 0x1, PT ;  /* 0x000000013a00780c */ /* 0x000fe20003f66270 */
[----:B------:R-:W-:Y:S01]  /*1c50*/  IMAD R0, R14, UR4, RZ ;  /* 0x000000040e007c24 */ /* 0x000fe2000f8e02ff */
[----:B------:R-:W-:Y:S01]  /*1c60*/  BSSY B1, `(.L_x_30) ;  /* 0x000000e000017945 */ /* 0x000fe20003800000 */
[C---:B------:R-:W-:Y:S01]  /*1c70*/  IMAD.WIDE.U32 R14, R59.reuse, UR4, R8 ;  /* 0x000000043b0e7c25 */ /* 0x040fe2000f8e0008 */
[----:B------:R-:W-:Y:S02]  /*1c80*/  ISETP.LT.OR P1, PT, R20, 0x1, !P3 ;  /* 0x000000011400780c */ /* 0x000fe40005f21670 */
[----:B------:R-:W1:Y:S01]  /*1c90*/  LDC.64 R62, c[0x0][0x5a8] ;  /* 0x00016a00ff3e7b82 */ /* 0x000e620000000a00 */
[----:B------:R-:W-:Y:S02]  /*1ca0*/  IMAD R13, R59, UR5, R0 ;  /* 0x000000053b0d7c24 */ /* 0x000fe4000f8e0200 */
[----:B------:R-:W-:-:S02]  /*1cb0*/  IMAD.MOV.U32 R12, RZ, RZ, R14 ;  /* 0x000000ffff0c7224 */ /* 0x000fc400078e000e */
[----:B------:R-:W-:Y:S02]  /*1cc0*/  IMAD.IADD R13, R15, 0x1, R13 ;  /* 0x000000010f0d7824 */ /* 0x000fe400078e020d */
[-C--:B0-----:R-:W-:Y:S02]  /*1cd0*/  IMAD R10, R11, R60.reuse, RZ ;  /* 0x0000003c0b0a7224 */ /* 0x081fe400078e02ff */
[----:B------:R-:W-:-:S04]  /*1ce0*/  IMAD.WIDE.U32 R8, R65, R60, R12 ;  /* 0x0000003c41087225 */ /* 0x000fc800078e000c */
[----:B------:R-:W-:Y:S01]  /*1cf0*/  IMAD R21, R65, R61, R10 ;  /* 0x0000003d41157224 */ /* 0x000fe200078e020a */
[----:B-1----:R-:W-:-:S04]  /*1d00*/  IADD3 R8, P0, R8, R62, RZ ;  /* 0x0000003e08087210 */ /* 0x002fc80007f1e0ff */
[----:B------:R-:W-:Y:S01]  /*1d10*/  IADD3.X R9, R63, R9, R21, P0, !PT ;  /* 0x000000093f097210 */ /* 0x000fe200007fe415 */
[----:B------:R-:W-:Y:S08]  /*1d20*/  @P1 BRA `(.L_x_31) ;  /* 0x0000000000041947 */ /* 0x000ff00003800000 */
[----:B------:R0:W5:Y:S02]  /*1d30*/  LDG.E.U8 R56, desc[UR36][R8.64] ;  /* 0x0000002408387981 */ /* 0x000164000c1e1100 */
.L_x_31:
[----:B------:R-:W-:Y:S05]  /*1d40*/  BSYNC B1 ;  /* 0x0000000000017941 */ /* 0x000fea0003800000 */
.L_x_30:
[----:B-----5:R-:W-:Y:S01]  /*1d50*/  LOP3.LUT R0, R56, 0xffff, RZ, 0xc0, !PT ;  /* 0x0000ffff38007812 */ /* 0x020fe200078ec0ff */
[----:B------:R-:W-:Y:S01]  /*1d60*/  IMAD.SHL.U32 R10, R60, 0x8, RZ ;  /* 0x000000083c0a7824 */ /* 0x000fe200078e00ff */
[----:B------:R-:W-:Y:S01]  /*1d70*/  ISETP.GE.AND P2, PT, R58, 0x2, PT ;  /* 0x000000023a00780c */ /* 0x000fe20003f46270 */
[----:B------:R-:W-:Y:S01]  /*1d80*/  BSSY B1, `(.L_x_32) ;  /* 0x000000e000017945 */ /* 0x000fe20003800000 */
[----:B------:R-:W-:Y:S02]  /*1d90*/  PRMT R0, R0, 0x8880, RZ ;  /* 0x0000888000007816 */ /* 0x000fe400000000ff */
[----:B------:R-:W-:Y:S02]  /*1da0*/  ISETP.LT.OR P0, PT, R20, 0x1, !P2 ;  /* 0x000000011400780c */ /* 0x000fe40005701670 */
[----:B------:R-:W-:Y:S01]  /*1db0*/  SHF.L.U64.HI R11, R60, 0x3, R61 ;  /* 0x000000033c0b7819 */ /* 0x000fe2000001023d */
[----:B------:R-:W-:-:S04]  /*1dc0*/  IMAD R3, R0, R23, RZ ;  /* 0x0000001700037224 */ /* 0x000fc800078e02ff */
[----:B------:R-:W-:Y:S02]  /*1dd0*/  @!P1 IMAD R15, R24, R22, R3 ;  /* 0x00000016180f9224 */ /* 0x000fe400078e0203 */
[----:B------:R-:W-:-:S03]  /*1de0*/  IMAD.WIDE.U32 R10, R65, R60, R10 ;  /* 0x0000003c410a7225 */ /* 0x000fc600078e000a */
[----:B------:R1:W-:Y:S01]  /*1df0*/  @!P1 STG.E.U8 desc[UR36][R6.64], R15 ;  /* 0x0000000f06009986 */ /* 0x0003e2000c101124 */
[----:B------:R-:W-:Y:S01]  /*1e00*/  IADD3 R10, P4, P5, R14, R62, R10 ;  /* 0x0000003e0e0a7210 */ /* 0x000fe20007d9e00a */
[----:B------:R-:W-:Y:S01]  /*1e10*/  IMAD.IADD R14, R21, 0x1, R11 ;  /* 0x00000001150e7824 */ /* 0x000fe200078e020b */
[----:B------:R-:W-:Y:S11]  /*1e20*/  @P0 BRA `(.L_x_33) ;  /* 0x00000000000c0947 */ /* 0x000ff60003800000 */
[----:B------:R-:W2:Y:S02]  /*1e30*/  LDG.E.U8 R56, desc[UR36][R8.64+0x1] ;  /* 0x0000012408387981 */ /* 0x000ea4000c1e1100 */
[----:B--2---:R-:W-:-:S05]  /*1e40*/  PRMT R0, R56, 0x8880, RZ ;  /* 0x0000888038007816 */ /* 0x004fca00000000ff */
[----:B------:R-:W-:-:S07]  /*1e50*/  IMAD R3, R0, R23, RZ ;  /* 0x0000001700037224 */ /* 0x000fce00078e02ff */
.L_x_33:
[----:B------:R-:W-:Y:S05]  /*1e60*/  BSYNC B1 ;  /* 0x0000000000017941 */ /* 0x000fea0003800000 */
.L_x_32:
[----:B------:R-:W-:Y:S01]  /*1e70*/  ISETP.LT.OR P3, PT, R20, 0x9, !P3 ;  /* 0x000000091400780c */ /* 0x000fe20005f61670 */
[----:B------:R-:W-:Y:S01]  /*1e80*/  @!P0 IMAD R25, R25, R22, R3 ;  /* 0x0000001619198224 */ /* 0x000fe200078e0203 */
[C---:B------:R-:W-:Y:S01]  /*1e90*/  ISETP.GE.AND P1, PT, R58.reuse, 0x9, PT ;  /* 0x000000093a00780c */ /* 0x040fe20003f26270 */
[----:B------:R-:W-:Y:S01]  /*1ea0*/  BSSY B1, `(.L_x_34) ;  /* 0x000000b000017945 */ /* 0x000fe20003800000 */
[----:B------:R-:W-:Y:S02]  /*1eb0*/  IADD3.X R11, R13, R63, R14, P4, P5 ;  /* 0x0000003f0d0b7210 */ /* 0x000fe400027ea40e */
[----:B------:R2:W-:Y:S01]  /*1ec0*/  @!P0 STG.E.U8 desc[UR36][R6.64+0x1], R25 ;  /* 0x0000011906008986 */ /* 0x0005e2000c101124 */
[----:B------:R-:W-:Y:S02]  /*1ed0*/  ISETP.GE.AND P0, PT, R58, 0xa, PT ;  /* 0x0000000a3a00780c */ /* 0x000fe40003f06270 */
[C---:B------:R-:W-:Y:S02]  /*1ee0*/  ISETP.LT.OR P2, PT, R20.reuse, 0x9, !P2 ;  /* 0x000000091400780c */ /* 0x040fe40005741670 */
[----:B------:R-:W-:-:S02]  /*1ef0*/  ISETP.LT.OR P5, PT, R20, 0x1, !P1 ;  /* 0x000000011400780c */ /* 0x000fc40004fa1670 */
[----:B------:R-:W-:Y:S01]  /*1f00*/  ISETP.LT.OR P4, PT, R20, 0x1, !P0 ;  /* 0x000000011400780c */ /* 0x000fe20004781670 */
[----:B------:R-:W-:-:S12]  /*1f10*/  @P3 BRA `(.L_x_35) ;  /* 0x00000000000c3947 */ /* 0x000fd80003800000 */
[----:B------:R-:W3:Y:S02]  /*1f20*/  LDG.E.U8 R56, desc[UR36][R10.64] ;  /* 0x000000240a387981 */ /* 0x000ee4000c1e1100 */
[----:B---3--:R-:W-:-:S05]  /*1f30*/  PRMT R0, R56, 0x8880, RZ ;  /* 0x0000888038007816 */ /* 0x008fca00000000ff */
[----:B------:R-:W-:-:S07]  /*1f40*/  IMAD R3, R0, R23, RZ ;  /* 0x0000001700037224 */ /* 0x000fce00078e02ff */
.L_x_35:
[----:B------:R-:W-:Y:S05]  /*1f50*/  BSYNC B1 ;  /* 0x0000000000017941 */ /* 0x000fea0003800000 */
.L_x_34:
[----:B------:R-:W-:Y:S01]  /*1f60*/  @!P3 IMAD R13, R26, R22, R3 ;  /* 0x000000161a0db224 */ /* 0x000fe200078e0203 */
[----:B------:R-:W-:Y:S04]  /*1f70*/  BSSY B1, `(.L_x_36) ;  /* 0x0000006000017945 */ /* 0x000fe80003800000 */
[----:B------:R3:W-:Y:S01]  /*1f80*/  @!P3 STG.E.U8 desc[UR36][R4.64], R13 ;  /* 0x0000000d0400b986 */ /* 0x0007e2000c101124 */
[----:B------:R-:W-:Y:S05]  /*1f90*/  @P2 BRA `(.L_x_37) ;  /* 0x00000000000c2947 */ /* 0x000fea0003800000 */
[----:B------:R-:W4:Y:S02]  /*1fa0*/  LDG.E.U8 R56, desc[UR36][R10.64+0x1] ;  /* 0x000001240a387981 */ /* 0x000f24000c1e1100 */
[----:B----4-:R-:W-:-:S05]  /*1fb0*/  PRMT R0, R56, 0x8880, RZ ;  /* 0x0000888038007816 */ /* 0x010fca00000000ff */
[----:B------:R-:W-:-:S07]  /*1fc0*/  IMAD R3, R0, R23, RZ ;  /* 0x0000001700037224 */ /* 0x000fce00078e02ff */
.L_x_37:
[----:B------:R-:W-:Y:S05]  /*1fd0*/  BSYNC B1 ;  /* 0x0000000000017941 */ /* 0x000fea0003800000 */
.L_x_36:
[----:B------:R-:W-:Y:S01]  /*1fe0*/  @!P2 IMAD R27, R27, R22, R3 ;  /* 0x000000161b1ba224 */ /* 0x000fe200078e0203 */
[----:B------:R-:W-:Y:S04]  /*1ff0*/  BSSY B1, `(.L_x_38) ;  /* 0x0000006000017945 */ /* 0x000fe80003800000 */
[----:B------:R4:W-:Y:S01]  /*2000*/  @!P2 STG.E.U8 desc[UR36][R4.64+0x1], R27 ;  /* 0x0000011b0400a986 */ /* 0x0009e2000c101124 */
[----:B------:R-:W-:Y:S05]  /*2010*/  @P5 BRA `(.L_x_39) ;  /* 0x00000000000c5947 */ /* 0x000fea0003800000 */
[----:B------:R-:W5:Y:S02]  /*2020*/  LDG.E.U8 R56, desc[UR36][R8.64+0x8] ;  /* 0x0000082408387981 */ /* 0x000f64000c1e1100 */
[----:B-----5:R-:W-:-:S05]  /*2030*/  PRMT R0, R56, 0x8880, RZ ;  /* 0x0000888038007816 */ /* 0x020fca00000000ff */
[----:B------:R-:W-:-:S07]  /*2040*/  IMAD R3, R0, R23, RZ ;  /* 0x0000001700037224 */ /* 0x000fce00078e02ff */
.L_x_39:
[----:B------:R-:W-:Y:S05]  /*2050*/  BSYNC B1 ;  /* 0x0000000000017941 */ /* 0x000fea0003800000 */
.L_x_38:
[----:B---3--:R-:W-:Y:S01]  /*2060*/  @!P5 IMAD R13, R28, R22, R3 ;  /* 0x000000161c0dd224 */ /* 0x008fe200078e0203 */
[----:B------:R-:W-:Y:S04]  /*2070*/  BSSY B1, `(.L_x_40) ;  /* 0x0000006000017945 */ /* 0x000fe80003800000 */
[----:B------:R3:W-:Y:S01]  /*2080*/  @!P5 STG.E.U8 desc[UR36][R6.64+0x8], R13 ;  /* 0x0000080d0600d986 */ /* 0x0007e2000c101124 */
[----:B------:R-:W-:Y:S05]  /*2090*/  @P4 BRA `(.L_x_41) ;  /* 0x00000000000c4947 */ /* 0x000fea0003800000 */
[----:B------:R-:W5:Y:S02]  /*20a0*/  LDG.E.U8 R56, desc[UR36][R8.64+0x9] ;  /* 0x0000092408387981 */ /* 0x000f64000c1e1100 */
[----:B-----5:R-:W-:-:S05]  /*20b0*/  PRMT R0, R56, 0x8880, RZ ;  /* 0x0000888038007816 */ /* 0x020fca00000000ff */
[----:B------:R-:W-:-:S07]  /*20c0*/  IMAD R3, R0, R23, RZ ;  /* 0x0000001700037224 */ /* 0x000fce00078e02ff */
.L_x_41:
[----:B------:R-:W-:Y:S05]  /*20d0*/  BSYNC B1 ;  /* 0x0000000000017941 */ /* 0x000fea0003800000 */
.L_x_40:
[----:B------:R-:W-:Y:S01]  /*20e0*/  ISETP.LT.OR P1, PT, R20, 0x9, !P1 ;  /* 0x000000091400780c */ /* 0x000fe20004f21670 */
[----:B------:R-:W-:Y:S01]  /*20f0*/  @!P4 IMAD R29, R29, R22, R3 ;  /* 0x000000161d1dc224 */ /* 0x000fe200078e0203 */
[C---:B------:R-:W-:Y:S01]  /*2100*/  ISETP.GE.AND P3, PT, R58.reuse, 0x11, PT ;  /* 0x000000113a00780c */ /* 0x040fe20003f66270 */
[----:B------:R-:W-:Y:S01]  /*2110*/  BSSY B1, `(.L_x_42) ;  /* 0x000000a000017945 */ /* 0x000fe20003800000 */
[----:B------:R-:W-:Y:S02]  /*2120*/  ISETP.GE.AND P2, PT, R58, 0x12, PT ;  /* 0x000000123a00780c */ /* 0x000fe40003f46270 */
[----:B------:R0:W-:Y:S01]  /*2130*/  @!P4 STG.E.U8 desc[UR36][R6.64+0x9], R29 ;  /* 0x0000091d0600c986 */ /* 0x0001e2000c101124 */
[C---:B------:R-:W-:Y:S02]  /*2140*/  ISETP.LT.OR P0, PT, R20.reuse, 0x9, !P0 ;  /* 0x000000091400780c */ /* 0x040fe40004701670 */
[C---:B------:R-:W-:Y:S02]  /*2150*/  ISETP.LT.OR P5, PT, R20.reuse, 0x1, !P3 ;  /* 0x000000011400780c */ /* 0x040fe40005fa1670 */
[----:B------:R-:W-:-:S02]  /*2160*/  ISETP.LT.OR P4, PT, R20, 0x1, !P2 ;  /* 0x000000011400780c */ /* 0x000fc40005781670 */
[----:B------:R-:W-:Y:S11]  /*2170*/  @P1 BRA `(.L_x_43) ;  /* 0x00000000000c1947 */ /* 0x000ff60003800000 */
[----:B------:R-:W5:Y:S02]  /*2180*/  LDG.E.U8 R56, desc[UR36][R10.64+0x8] ;  /* 0x000008240a387981 */ /* 0x000f64000c1e1100 */
[----:B-----5:R-:W-:-:S05]  /*2190*/  PRMT R0, R56, 0x8880, RZ ;  /* 0x0000888038007816 */ /* 0x020fca00000000ff */
[----:B------:R-:W-:-:S07]  /*21a0*/  IMAD R3, R0, R23, RZ ;  /* 0x0000001700037224 */ /* 0x000fce00078e02ff */
.L_x_43:
[----:B------:R-:W-:Y:S05]  /*21b0*/  BSYNC B1 ;  /* 0x0000000000017941 */ /* 0x000fea0003800000 */
.L_x_42:
[----:B---3--:R-:W-:Y:S01]  /*21c0*/  @!P1 IMAD R13, R30, R22, R3 ;  /* 0x000000161e0d9224 */ /* 0x008fe200078e0203 */
[----:B------:R-:W-:Y:S04]  /*21d0*/  BSSY B1, `(.L_x_44) ;  /* 0x0000006000017945 */ /* 0x000fe80003800000 */
[----:B------:R3:W-:Y:S01]  /*21e0*/  @!P1 STG.E.U8 desc[UR36][R4.64+0x8], R13 ;  /* 0x0000080d04009986 */ /* 0x0007e2000c101124 */
[----:B------:R-:W-:Y:S05]  /*21f0*/  @P0 BRA `(.L_x_45) ;  /* 0x00000000000c0947 */ /* 0x000fea0003800000 */
[----:B------:R-:W5:Y:S02]  /*2200*/  LDG.E.U8 R56, desc[UR36][R10.64+0x9] ;  /* 0x000009240a387981 */ /* 0x000f64000c1e1100 */
[----:B-----5:R-:W-:-:S05]  /*2210*/  PRMT R0, R56, 0x8880, RZ ;  /* 0x0000888038007816 */ /* 0x020fca00000000ff */
[----:B------:R-:W-:-:S07]  /*2220*/  IMAD R3, R0, R23, RZ ;  /* 0x0000001700037224 */ /* 0x000fce00078e02ff */
.L_x_45:
[----:B------:R-:W-:Y:S05]  /*2230*/  BSYNC B1 ;  /* 0x0000000000017941 */ /* 0x000fea0003800000 */
.L_x_44:
[----:B------:R-:W-:Y:S01]  /*2240*/  @!P0 IMAD R31, R31, R22, R3 ;  /* 0x000000161f1f8224 */ /* 0x000fe200078e0203 */
[----:B------:R-:W-:Y:S04]  /*2250*/  BSSY B1, `(.L_x_46) ;  /* 0x0000006000017945 */ /* 0x000fe80003800000 */
[----:B------:R0:W-:Y:S01]  /*2260*/  @!P0 STG.E.U8 desc[UR36][R4.64+0x9], R31 ;  /* 0x0000091f04008986 */ /* 0x0001e2000c101124 */
[----:B------:R-:W-:Y:S05]  /*2270*/  @P5 BRA `(.L_x_47) ;  /* 0x00000000000c5947 */ /* 0x000fea0003800000 */
[----:B------:R-:W5:Y:S02]  /*2280*/  LDG.E.U8 R56, desc[UR36][R8.64+0x10] ;  /* 0x0000102408387981 */ /* 0x000f64000c1e1100 */
[----:B-----5:R-:W-:-:S05]  /*2290*/  PRMT R0, R56, 0x8880, RZ ;  /* 0x0000888038007816 */ /* 0x020fca00000000ff */
[----:B------:R-:W-:-:S07]  /*22a0*/  IMAD R3, R0, R23, RZ ;  /* 0x0000001700037224 */ /* 0x000fce00078e02ff */
.L_x_47:
[----:B------:R-:W-:Y:S05]  /*22b0*/  BSYNC B1 ;  /* 0x0000000000017941 */ /* 0x000fea0003800000 */
.L_x_46:
[----:B---3--:R-:W-:Y:S01]  /*22c0*/  @!P5 IMAD R13, R32, R22, R3 ;  /* 0x00000016200dd224 */ /* 0x008fe200078e0203 */
[----:B------:R-:W-:Y:S04]  /*22d0*/  BSSY B1, `(.L_x_48) ;  /* 0x0000006000017945 */ /* 0x000fe80003800000 */
[----:B------:R3:W-:Y:S01]  /*22e0*/  @!P5 STG.E.U8 desc[UR36][R6.64+0x10], R13 ;  /* 0x0000100d0600d986 */ /* 0x0007e2000c101124 */
[----:B------:R-:W-:Y:S05]  /*22f0*/  @P4 BRA `(.L_x_49) ;  /* 0x00000000000c4947 */ /* 0x000fea0003800000 */
[----:B------:R-:W5:Y:S02]  /*2300*/  LDG.E.U8 R56, desc[UR36][R8.64+0x11] ;  /* 0x0000112408387981 */ /* 0x000f64000c1e1100 */
[----:B-----5:R-:W-:-:S05]  /*2310*/  PRMT R0, R56, 0x8880, RZ ;  /* 0x0000888038007816 */ /* 0x020fca00000000ff */
[----:B------:R-:W-:-:S07]  /*2320*/  IMAD R3, R0, R23, RZ ;  /* 0x0000001700037224 */ /* 0x000fce00078e02ff */
.L_x_49:
[----:B------:R-:W-:Y:S05]  /*2330*/  BSYNC B1 ;  /* 0x0000000000017941 */ /* 0x000fea0003800000 */
.L_x_48:
        /* <DEDUP_REMOVED lines=13> */
.L_x_51:
[----:B------:R-:W-:Y:S05]  /*2410*/  BSYNC B1 ;  /* 0x0000000000017941 */ /* 0x000fea0003800000 */
.L_x_50:
[----:B---3--:R-:W-:Y:S01]  /*2420*/  @!P3 IMAD R13, R34, R22, R3 ;  /* 0x00000016220db224 */ /* 0x008fe200078e0203 */
[----:B------:R-:W-:Y:S04]  /*2430*/  BSSY B1, `(.L_x_52) ;  /* 0x0000006000017945 */ /* 0x000fe80003800000 */
[----:B------:R3:W-:Y:S01]  /*2440*/  @!P3 STG.E.U8 desc[UR36][R4.64+0x10], R13 ;  /* 0x0000100d0400b986 */ /* 0x0007e2000c101124 */
[----:B------:R-:W-:Y:S05]  /*2450*/  @P2 BRA `(.L_x_53) ;  /* 0x00000000000c2947 */ /* 0x000fea0003800000 */
[----:B------:R-:W5:Y:S02]  /*2460*/  LDG.E.U8 R56, desc[UR36][R10.64+0x11] ;  /* 0x000011240a387981 */ /* 0x000f64000c1e1100 */
[----:B-----5:R-:W-:-:S05]  /*2470*/  PRMT R0, R56, 0x8880, RZ ;  /* 0x0000888038007816 */ /* 0x020fca00000000ff */
[----:B------:R-:W-:-:S07]  /*2480*/  IMAD R3, R0, R23, RZ ;  /* 0x0000001700037224 */ /* 0x000fce00078e02ff */
.L_x_53:
[----:B------:R-:W-:Y:S05]  /*2490*/  BSYNC B1 ;  /* 0x0000000000017941 */ /* 0x000fea0003800000 */
.L_x_52:
[----:B------:R-:W-:Y:S01]  /*24a0*/  @!P2 IMAD R35, R35, R22, R3 ;  /* 0x000000162323a224 */ /* 0x000fe200078e0203 */
[----:B------:R-:W-:Y:S04]  /*24b0*/  BSSY B1, `(.L_x_54) ;  /* 0x0000006000017945 */ /* 0x000fe80003800000 */
[----:B------:R0:W-:Y:S01]  /*24c0*/  @!P2 STG.E.U8 desc[UR36][R4.64+0x11], R35 ;  /* 0x000011230400a986 */ /* 0x0001e2000c101124 */
[----:B------:R-:W-:Y:S05]  /*24d0*/  @P5 BRA `(.L_x_55) ;  /* 0x00000000000c5947 */ /* 0x000fea0003800000 */
[----:B------:R-:W5:Y:S02]  /*24e0*/  LDG.E.U8 R56, desc[UR36][R8.64+0x18] ;  /* 0x0000182408387981 */ /* 0x000f64000c1e1100 */
[----:B-----5:R-:W-:-:S05]  /*24f0*/  PRMT R0, R56, 0x8880, RZ ;  /* 0x0000888038007816 */ /* 0x020fca00000000ff */
[----:B------:R-:W-:-:S07]  /*2500*/  IMAD R3, R0, R23, RZ ;  /* 0x0000001700037224 */ /* 0x000fce00078e02ff */
.L_x_55:
[----:B------:R-:W-:Y:S05]  /*2510*/  BSYNC B1 ;  /* 0x0000000000017941 */ /* 0x000fea0003800000 */
.L_x_54:
[----:B---3--:R-:W-:Y:S01]  /*2520*/  @!P5 IMAD R13, R36, R22, R3 ;  /* 0x00000016240dd224 */ /* 0x008fe200078e0203 */
[----:B------:R-:W-:Y:S04]  /*2530*/  BSSY B1, `(.L_x_56) ;  /* 0x0000006000017945 */ /* 0x000fe80003800000 */
[----:B------:R3:W-:Y:S01]  /*2540*/  @!P5 STG.E.U8 desc[UR36][R6.64+0x18], R13 ;  /* 0x0000180d0600d986 */ /* 0x0007e2000c101124 */
[----:B------:R-:W-:Y:S05]  /*2550*/  @P4 BRA `(.L_x_57) ;  /* 0x00000000000c4947 */ /* 0x000fea0003800000 */
[----:B------:R-:W5:Y:S02]  /*2560*/  LDG.E.U8 R56, desc[UR36][R8.64+0x19] ;  /* 0x0000192408387981 */ /* 0x000f64000c1e1100 */
[----:B-----5:R-:W-:-:S05]  /*2570*/  PRMT R0, R56, 0x8880, RZ ;  /* 0x0000888038007816 */ /* 0x020fca00000000ff */
[----:B------:R-:W-:-:S07]  /*2580*/  IMAD R3, R0, R23, RZ ;  /* 0x0000001700037224 */ /* 0x000fce00078e02ff */
.L_x_57:
[----:B------:R-:W-:Y:S05]  /*2590*/  BSYNC B1 ;  /* 0x0000000000017941 */ /* 0x000fea0003800000 */
.L_x_56:
        /* <DEDUP_REMOVED lines=13> */
.L_x_59:
[----:B------:R-:W-:Y:S05]  /*2670*/  BSYNC B1 ;  /* 0x0000000000017941 */ /* 0x000fea0003800000 */
.L_x_58:
[----:B---3--:R-:W-:Y:S01]  /*2680*/  @!P1 IMAD R13, R38, R22, R3 ;  /* 0x00000016260d9224 */ /* 0x008fe200078e0203 */
[----:B------:R-:W-:Y:S04]  /*2690*/  BSSY B1, `(.L_x_60) ;  /* 0x0000006000017945 */ /* 0x000fe80003800000 */
[----:B------:R3:W-:Y:S01]  /*26a0*/  @!P1 STG.E.U8 desc[UR36][R4.64+0x18], R13 ;  /* 0x0000180d04009986 */ /* 0x0007e2000c101124 */
[----:B------:R-:W-:Y:S05]  /*26b0*/  @P4 BRA `(.L_x_61) ;  /* 0x00000000000c4947 */ /* 0x000fea0003800000 */
[----:B------:R-:W5:Y:S02]  /*26c0*/  LDG.E.U8 R56, desc[UR36][R10.64+0x19] ;  /* 0x000019240a387981 */ /* 0x000f64000c1e1100 */
[----:B-----5:R-:W-:-:S05]  /*26d0*/  PRMT R0, R56, 0x8880, RZ ;  /* 0x0000888038007816 */ /* 0x020fca00000000ff */
[----:B------:R-:W-:-:S07]  /*26e0*/  IMAD R3, R0, R23, RZ ;  /* 0x0000001700037224 */ /* 0x000fce00078e02ff */
.L_x_61:
[----:B------:R-:W-:Y:S05]  /*26f0*/  BSYNC B1 ;  /* 0x0000000000017941 */ /* 0x000fea0003800000 */
.L_x_60:
[----:B------:R-:W-:Y:S01]  /*2700*/  @!P4 IMAD R39, R39, R22, R3 ;  /* 0x000000162727c224 */ /* 0x000fe200078e0203 */
[----:B------:R-:W-:Y:S04]  /*2710*/  BSSY B1, `(.L_x_62) ;  /* 0x0000006000017945 */ /* 0x000fe80003800000 */
[----:B------:R0:W-:Y:S01]  /*2720*/  @!P4 STG.E.U8 desc[UR36][R4.64+0x19], R39 ;  /* 0x000019270400c986 */ /* 0x0001e2000c101124 */
[----:B------:R-:W-:Y:S05]  /*2730*/  @P5 BRA `(.L_x_63) ;  /* 0x00000000000c5947 */ /* 0x000fea0003800000 */
[----:B------:R-:W5:Y:S02]  /*2740*/  LDG.E.U8 R56, desc[UR36][R8.64+0x20] ;  /* 0x0000202408387981 */ /* 0x000f64000c1e1100 */
[----:B-----5:R-:W-:-:S05]  /*2750*/  PRMT R0, R56, 0x8880, RZ ;  /* 0x0000888038007816 */ /* 0x020fca00000000ff */
[----:B------:R-:W-:-:S07]  /*2760*/  IMAD R3, R0, R23, RZ ;  /* 0x0000001700037224 */ /* 0x000fce00078e02ff */
.L_x_63:
[----:B------:R-:W-:Y:S05]  /*2770*/  BSYNC B1 ;  /* 0x0000000000017941 */ /* 0x000fea0003800000 */
.L_x_62:
[----:B---3--:R-:W-:Y:S01]  /*2780*/  @!P5 IMAD R13, R40, R22, R3 ;  /* 0x00000016280dd224 */ /* 0x008fe200078e0203 */
[----:B------:R-:W-:Y:S04]  /*2790*/  BSSY B1, `(.L_x_64) ;  /* 0x0000006000017945 */ /* 0x000fe80003800000 */
[----:B------:R3:W-:Y:S01]  /*27a0*/  @!P5 STG.E.U8 desc[UR36][R6.64+0x20], R13 ;  /* 0x0000200d0600d986 */ /* 0x0007e2000c101124 */
[----:B------:R-:W-:Y:S05]  /*27b0*/  @P0 BRA `(.L_x_65) ;  /* 0x00000000000c0947 */ /* 0x000fea0003800000 */
[----:B------:R-:W5:Y:S02]  /*27c0*/  LDG.E.U8 R56, desc[UR36][R8.64+0x21] ;  /* 0x0000212408387981 */ /* 0x000f64000c1e1100 */
[----:B-----5:R-:W-:-:S05]  /*27d0*/  PRMT R0, R56, 0x8880, RZ ;  /* 0x0000888038007816 */ /* 0x020fca00000000ff */
[----:B------:R-:W-:-:S07]  /*27e0*/  IMAD R3, R0, R23, RZ ;  /* 0x0000001700037224 */ /* 0x000fce00078e02ff */
.L_x_65:
[----:B------:R-:W-:Y:S05]  /*27f0*/  BSYNC B1 ;  /* 0x0000000000017941 */ /* 0x000fea0003800000 */
.L_x_64:
        /* <DEDUP_REMOVED lines=13> */
.L_x_67:
[----:B------:R-:W-:Y:S05]  /*28d0*/  BSYNC B1 ;  /* 0x0000000000017941 */ /* 0x000fea0003800000 */
.L_x_66:
[----:B---3--:R-:W-:Y:S01]  /*28e0*/  @!P3 IMAD R13, R42, R22, R3 ;  /* 0x000000162a0db224 */ /* 0x008fe200078e0203 */
[----:B------:R-:W-:Y:S04]  /*28f0*/  BSSY B1, `(.L_x_68) ;  /* 0x0000006000017945 */ /* 0x000fe80003800000 */
[----:B------:R3:W-:Y:S01]  /*2900*/  @!P3 STG.E.U8 desc[UR36][R4.64+0x20], R13 ;  /* 0x0000200d0400b986 */ /* 0x0007e2000c101124 */
[----:B------:R-:W-:Y:S05]  /*2910*/  @P2 BRA `(.L_x_69) ;  /* 0x00000000000c2947 */ /* 0x000fea0003800000 */
[----:B------:R-:W5:Y:S02]  /*2920*/  LDG.E.U8 R56, desc[UR36][R10.64+0x21] ;  /* 0x000021240a387981 */ /* 0x000f64000c1e1100 */
[----:B-----5:R-:W-:-:S05]  /*2930*/  PRMT R0, R56, 0x8880, RZ ;  /* 0x0000888038007816 */ /* 0x020fca00000000ff */
[----:B------:R-:W-:-:S07]  /*2940*/  IMAD R3, R0, R23, RZ ;  /* 0x0000001700037224 */ /* 0x000fce00078e02ff */
.L_x_69:
[----:B------:R-:W-:Y:S05]  /*2950*/  BSYNC B1 ;  /* 0x0000000000017941 */ /* 0x000fea0003800000 */
.L_x_68:
[----:B------:R-:W-:Y:S01]  /*2960*/  @!P2 IMAD R43, R43, R22, R3 ;  /* 0x000000162b2ba224 */ /* 0x000fe200078e0203 */
[----:B------:R-:W-:Y:S04]  /*2970*/  BSSY B1, `(.L_x_70) ;  /* 0x0000006000017945 */ /* 0x000fe80003800000 */
[----:B------:R0:W-:Y:S01]  /*2980*/  @!P2 STG.E.U8 desc[UR36][R4.64+0x21], R43 ;  /* 0x0000212b0400a986 */ /* 0x0001e2000c101124 */
[----:B------:R-:W-:Y:S05]  /*2990*/  @P0 BRA `(.L_x_71) ;  /* 0x00000000000c0947 */ /* 0x000fea0003800000 */
[----:B------:R-:W5:Y:S02]  /*29a0*/  LDG.E.U8 R56, desc[UR36][R8.64+0x28] ;  /* 0x0000282408387981 */ /* 0x000f64000c1e1100 */
[----:B-----5:R-:W-:-:S05]  /*29b0*/  PRMT R0, R56, 0x8880, RZ ;  /* 0x0000888038007816 */ /* 0x020fca00000000ff */
[----:B------:R-:W-:-:S07]  /*29c0*/  IMAD R3, R0, R23, RZ ;  /* 0x0000001700037224 */ /* 0x000fce00078e02ff */
.L_x_71:
[----:B------:R-:W-:Y:S05]  /*29d0*/  BSYNC B1 ;  /* 0x0000000000017941 */ /* 0x000fea0003800000 */
.L_x_70:
[----:B---3--:R-:W-:Y:S01]  /*29e0*/  @!P0 IMAD R13, R44, R22, R3 ;  /* 0x000000162c0d8224 */ /* 0x008fe200078e0203 */
[----:B------:R-:W-:Y:S04]  /*29f0*/  BSSY B1, `(.L_x_72) ;  /* 0x0000006000017945 */ /* 0x000fe80003800000 */
[----:B------:R3:W-:Y:S01]  /*2a00*/  @!P0 STG.E.U8 desc[UR36][R6.64+0x28], R13 ;  /* 0x0000280d06008986 */ /* 0x0007e2000c101124 */
[----:B------:R-:W-:Y:S05]  /*2a10*/  @P5 BRA `(.L_x_73) ;  /* 0x00000000000c5947 */ /* 0x000fea0003800000 */
[----:B------:R-:W5:Y:S02]  /*2a20*/  LDG.E.U8 R56, desc[UR36][R8.64+0x29] ;  /* 0x0000292408387981 */ /* 0x000f64000c1e1100 */
[----:B-----5:R-:W-:-:S05]  /*2a30*/  PRMT R0, R56, 0x8880, RZ ;  /* 0x0000888038007816 */ /* 0x020fca00000000ff */
[----:B------:R-:W-:-:S07]  /*2a40*/  IMAD R3, R0, R23, RZ ;  /* 0x0000001700037224 */ /* 0x000fce00078e02ff */
.L_x_73:
[----:B------:R-:W-:Y:S05]  /*2a50*/  BSYNC B1 ;  /* 0x0000000000017941 */ /* 0x000fea0003800000 */
.L_x_72:
        /* <DEDUP_REMOVED lines=13> */
.L_x_75:
[----:B------:R-:W-:Y:S05]  /*2b30*/  BSYNC B1 ;  /* 0x0000000000017941 */ /* 0x000fea0003800000 */
.L_x_74:
[----:B---3--:R-:W-:Y:S01]  /*2b40*/  @!P4 IMAD R13, R46, R22, R3 ;  /* 0x000000162e0dc224 */ /* 0x008fe200078e0203 */
[----:B------:R-:W-:Y:S04]  /*2b50*/  BSSY B1, `(.L_x_76) ;  /* 0x0000006000017945 */ /* 0x000fe80003800000 */
[----:B------:R3:W-:Y:S01]  /*2b60*/  @!P4 STG.E.U8 desc[UR36][R4.64+0x28], R13 ;  /* 0x0000280d0400c986 */ /* 0x0007e2000c101124 */
[----:B------:R-:W-:Y:S05]  /*2b70*/  @P1 BRA `(.L_x_77) ;  /* 0x00000000000c1947 */ /* 0x000fea0003800000 */
[----:B------:R-:W5:Y:S02]  /*2b80*/  LDG.E.U8 R56, desc[UR36][R10.64+0x29] ;  /* 0x000029240a387981 */ /* 0x000f64000c1e1100 */
[----:B-----5:R-:W-:-:S05]  /*2b90*/  PRMT R0, R56, 0x8880, RZ ;  /* 0x0000888038007816 */ /* 0x020fca00000000ff */
[----:B------:R-:W-:-:S07]  /*2ba0*/  IMAD R3, R0, R23, RZ ;  /* 0x0000001700037224 */ /* 0x000fce00078e02ff */
.L_x_77:
[----:B------:R-:W-:Y:S05]  /*2bb0*/  BSYNC B1 ;  /* 0x0000000000017941 */ /* 0x000fea0003800000 */
.L_x_76:
[----:B------:R-:W-:Y:S01]  /*2bc0*/  @!P1 IMAD R47, R47, R22, R3 ;  /* 0x000000162f2f9224 */ /* 0x000fe200078e0203 */
[----:B------:R-:W-:Y:S04]  /*2bd0*/  BSSY B1, `(.L_x_78) ;  /* 0x0000006000017945 */ /* 0x000fe80003800000 */
[----:B------:R0:W-:Y:S01]  /*2be0*/  @!P1 STG.E.U8 desc[UR36][R4.64+0x29], R47 ;  /* 0x0000292f04009986 */ /* 0x0001e2000c101124 */
[----:B------:R-:W-:Y:S05]  /*2bf0*/  @P3 BRA `(.L_x_79) ;  /* 0x00000000000c3947 */ /* 0x000fea0003800000 */
[----:B------:R-:W5:Y:S02]  /*2c00*/  LDG.E.U8 R56, desc[UR36][R8.64+0x30] ;  /* 0x0000302408387981 */ /* 0x000f64000c1e1100 */
[----:B-----5:R-:W-:-:S05]  /*2c10*/  PRMT R0, R56, 0x8880, RZ ;  /* 0x0000888038007816 */ /* 0x020fca00000000ff */
[----:B------:R-:W-:-:S07]  /*2c20*/  IMAD R3, R0, R23, RZ ;  /* 0x0000001700037224 */ /* 0x000fce00078e02ff */
.L_x_79:
[----:B------:R-:W-:Y:S05]  /*2c30*/  BSYNC B1 ;  /* 0x0000000000017941 */ /* 0x000fea0003800000 */
.L_x_78:
[----:B---3--:R-:W-:Y:S01]  /*2c40*/  @!P3 IMAD R13, R48, R22, R3 ;  /* 0x00000016300db224 */ /* 0x008fe200078e0203 */
[----:B------:R-:W-:Y:S04]  /*2c50*/  BSSY B1, `(.L_x_80) ;  /* 0x0000006000017945 */ /* 0x000fe80003800000 */
[----:B------:R3:W-:Y:S01]  /*2c60*/  @!P3 STG.E.U8 desc[UR36][R6.64+0x30], R13 ;  /* 0x0000300d0600b986 */ /* 0x0007e2000c101124 */
[----:B------:R-:W-:Y:S05]  /*2c70*/  @P5 BRA `(.L_x_81) ;  /* 0x00000000000c5947 */ /* 0x000fea0003800000 */
[----:B------:R-:W5:Y:S02]  /*2c80*/  LDG.E.U8 R56, desc[UR36][R8.64+0x31] ;  /* 0x0000312408387981 */ /* 0x000f64000c1e1100 */
[----:B-----5:R-:W-:-:S05]  /*2c90*/  PRMT R0, R56, 0x8880, RZ ;  /* 0x0000888038007816 */ /* 0x020fca00000000ff */
[----:B------:R-:W-:-:S07]  /*2ca0*/  IMAD R3, R0, R23, RZ ;  /* 0x0000001700037224 */ /* 0x000fce00078e02ff */
.L_x_81:
[----:B------:R-:W-:Y:S05]  /*2cb0*/  BSYNC B1 ;  /* 0x0000000000017941 */ /* 0x000fea0003800000 */
.L_x_80:
        /* <DEDUP_REMOVED lines=9> */
[----:B------:R-:W-:Y:S01]  /*2d50*/  ISETP.LT.OR P3, PT, R20, 0x9, !P3 ;  /* 0x000000091400780c */ /* 0x000fe20005f61670 */
[----:B------:R-:W-:-:S12]  /*2d60*/  @P2 BRA `(.L_x_83) ;  /* 0x00000000000c2947 */ /* 0x000fd80003800000 */
[----:B------:R-:W5:Y:S02]  /*2d70*/  LDG.E.U8 R56, desc[UR36][R10.64+0x30] ;  /* 0x000030240a387981 */ /* 0x000f64000c1e1100 */
[----:B-----5:R-:W-:-:S05]  /*2d80*/  PRMT R0, R56, 0x8880, RZ ;  /* 0x0000888038007816 */ /* 0x020fca00000000ff */
[----:B------:R-:W-:-:S07]  /*2d90*/  IMAD R3, R0, R23, RZ ;  /* 0x0000001700037224 */ /* 0x000fce00078e02ff */
.L_x_83:
[----:B------:R-:W-:Y:S05]  /*2da0*/  BSYNC B1 ;  /* 0x0000000000017941 */ /* 0x000fea0003800000 */
.L_x_82:
[----:B---3--:R-:W-:Y:S01]  /*2db0*/  @!P2 IMAD R13, R50, R22, R3 ;  /* 0x00000016320da224 */ /* 0x008fe200078e0203 */
[----:B------:R-:W-:Y:S04]  /*2dc0*/  BSSY B1, `(.L_x_84) ;  /* 0x0000006000017945 */ /* 0x000fe80003800000 */
[----:B------:R3:W-:Y:S01]  /*2dd0*/  @!P2 STG.E.U8 desc[UR36][R4.64+0x30], R13 ;  /* 0x0000300d0400a986 */ /* 0x0007e2000c101124 */
[----:B------:R-:W-:Y:S05]  /*2de0*/  @P0 BRA `(.L_x_85) ;  /* 0x00000000000c0947 */ /* 0x000fea0003800000 */
[----:B------:R-:W5:Y:S02]  /*2df0*/  LDG.E.U8 R56, desc[UR36][R10.64+0x31] ;  /* 0x000031240a387981 */ /* 0x000f64000c1e1100 */
[----:B-----5:R-:W-:-:S05]  /*2e00*/  PRMT R0, R56, 0x8880, RZ ;  /* 0x0000888038007816 */ /* 0x020fca00000000ff */
[----:B------:R-:W-:-:S07]  /*2e10*/  IMAD R3, R0, R23, RZ ;  /* 0x0000001700037224 */ /* 0x000fce00078e02ff */
.L_x_85:
[----:B------:R-:W-:Y:S05]  /*2e20*/  BSYNC B1 ;  /* 0x0000000000017941 */ /* 0x000fea0003800000 */
.L_x_84:
[----:B------:R-:W-:Y:S01]  /*2e30*/  @!P0 IMAD R51, R51, R22, R3 ;  /* 0x0000001633338224 */ /* 0x000fe200078e0203 */
[----:B------:R-:W-:Y:S04]  /*2e40*/  BSSY B1, `(.L_x_86) ;  /* 0x0000006000017945 */ /* 0x000fe80003800000 */
[----:B------:R0:W-:Y:S01]  /*2e50*/  @!P0 STG.E.U8 desc[UR36][R4.64+0x31], R51 ;  /* 0x0000313304008986 */ /* 0x0001e2000c101124 */
[----:B------:R-:W-:Y:S05]  /*2e60*/  @P5 BRA `(.L_x_87) ;  /* 0x00000000000c5947 */ /* 0x000fea0003800000 */
[----:B------:R-:W5:Y:S02]  /*2e70*/  LDG.E.U8 R56, desc[UR36][R8.64+0x38] ;  /* 0x0000382408387981 */ /* 0x000f64000c1e1100 */
[----:B-----5:R-:W-:-:S05]  /*2e80*/  PRMT R0, R56, 0x8880, RZ ;  /* 0x0000888038007816 */ /* 0x020fca00000000ff */
[----:B------:R-:W-:-:S07]  /*2e90*/  IMAD R3, R0, R23, RZ ;  /* 0x0000001700037224 */ /* 0x000fce00078e02ff */
.L_x_87:
[----:B------:R-:W-:Y:S05]  /*2ea0*/  BSYNC B1 ;  /* 0x0000000000017941 */ /* 0x000fea0003800000 */
.L_x_86:
[----:B---3--:R-:W-:Y:S01]  /*2eb0*/  @!P5 IMAD R13, R52, R22, R3 ;  /* 0x00000016340dd224 */ /* 0x008fe200078e0203 */
[----:B------:R-:W-:Y:S04]  /*2ec0*/  BSSY B1, `(.L_x_88) ;  /* 0x0000006000017945 */ /* 0x000fe80003800000 */
[----:B------:R3:W-:Y:S01]  /*2ed0*/  @!P5 STG.E.U8 desc[UR36][R6.64+0x38], R13 ;  /* 0x0000380d0600d986 */ /* 0x0007e2000c101124 */
[----:B------:R-:W-:Y:S05]  /*2ee0*/  @P4 BRA `(.L_x_89) ;  /* 0x00000000000c4947 */ /* 0x000fea0003800000 */
[----:B------:R-:W5:Y:S02]  /*2ef0*/  LDG.E.U8 R56, desc[UR36][R8.64+0x39] ;  /* 0x0000392408387981 */ /* 0x000f64000c1e1100 */
[----:B-----5:R-:W-:-:S05]  /*2f00*/  PRMT R0, R56, 0x8880, RZ ;  /* 0x0000888038007816 */ /* 0x020fca00000000ff */
[----:B------:R-:W-:-:S07]  /*2f10*/  IMAD R3, R0, R23, RZ ;  /* 0x0000001700037224 */ /* 0x000fce00078e02ff */
.L_x_89:
[----:B------:R-:W-:Y:S05]  /*2f20*/  BSYNC B1 ;  /* 0x0000000000017941 */ /* 0x000fea0003800000 */
.L_x_88:
[----:B------:R-:W-:Y:S01]  /*2f30*/  @!P4 IMAD R53, R53, R22, R3 ;  /* 0x000000163535c224 */ /* 0x000fe200078e0203 */
[----:B------:R-:W-:Y:S04]  /*2f40*/  BSSY B1, `(.L_x_90) ;  /* 0x0000006000017945 */ /* 0x000fe80003800000 */
[----:B------:R0:W-:Y:S01]  /*2f50*/  @!P4 STG.E.U8 desc[UR36][R6.64+0x39], R53 ;  /* 0x000039350600c986 */ /* 0x0001e2000c101124 */
[----:B------:R-:W-:Y:S05]  /*2f60*/  @P3 BRA `(.L_x_91) ;  /* 0x00000000000c3947 */ /* 0x000fea0003800000 */
[----:B------:R-:W5:Y:S02]  /*2f70*/  LDG.E.U8 R56, desc[UR36][R10.64+0x38] ;  /* 0x000038240a387981 */ /* 0x000f64000c1e1100 */
[----:B-----5:R-:W-:-:S05]  /*2f80*/  PRMT R0, R56, 0x8880, RZ ;  /* 0x0000888038007816 */ /* 0x020fca00000000ff */
[----:B------:R-:W-:-:S07]  /*2f90*/  IMAD R3, R0, R23, RZ ;  /* 0x0000001700037224 */ /* 0x000fce00078e02ff */
.L_x_91:
[----:B------:R-:W-:Y:S05]  /*2fa0*/  BSYNC B1 ;  /* 0x0000000000017941 */ /* 0x000fea0003800000 */
.L_x_90:
[----:B0123--:R-:W-:Y:S01]  /*2fb0*/  @!P3 IMAD R7, R54, R22, R3 ;  /* 0x000000163607b224 */ /* 0x00ffe200078e0203 */
[----:B------:R-:W-:Y:S01]  /*2fc0*/  ISETP.LT.OR P1, PT, R20, 0x9, !P1 ;  /* 0x000000091400780c */ /* 0x000fe20004f21670 */
[----:B------:R-:W-:Y:S03]  /*2fd0*/  BSSY B1, `(.L_x_92) ;  /* 0x0000006000017945 */ /* 0x000fe60003800000 */
[----:B------:R0:W-:Y:S09]  /*2fe0*/  @!P3 STG.E.U8 desc[UR36][R4.64+0x38], R7 ;  /* 0x000038070400b986 */ /* 0x0001f2000c101124 */
[----:B------:R-:W-:Y:S05]  /*2ff0*/  @P1 BRA `(.L_x_93) ;  /* 0x00000000000c1947 */ /* 0x000fea0003800000 */
[----:B------:R-:W2:Y:S02]  /*3000*/  LDG.E.U8 R56, desc[UR36][R10.64+0x39] ;  /* 0x000039240a387981 */ /* 0x000ea4000c1e1100 */
[----:B--2---:R-:W-:-:S05]  /*3010*/  PRMT R0, R56, 0x8880, RZ ;  /* 0x0000888038007816 */ /* 0x004fca00000000ff */
[----:B------:R-:W-:-:S07]  /*3020*/  IMAD R3, R0, R23, RZ ;  /* 0x0000001700037224 */ /* 0x000fce00078e02ff */
.L_x_93:
[----:B------:R-:W-:Y:S05]  /*3030*/  BSYNC B1 ;  /* 0x0000000000017941 */ /* 0x000fea0003800000 */
.L_x_92:
[----:B------:R-:W-:Y:S01]  /*3040*/  IMAD R3, R55, R22, R3 ;  /* 0x0000001637037224 */ /* 0x000fe200078e0203 */
[----:B------:R-:W-:Y:S06]  /*3050*/  @P1 BRA `(.L_x_94) ;  /* 0x0000000400c81947 */ /* 0x000fec0003800000 */
[----:B------:R1:W-:Y:S01]  /*3060*/  STG.E.U8 desc[UR36][R4.64+0x39], R3 ;  /* 0x0000390304007986 */ /* 0x0003e2000c101124 */
[----:B------:R-:W-:Y:S05]  /*3070*/  BRA `(.L_x_94) ;  /* 0x0000000400c07947 */ /* 0x000fea0003800000 */
.L_x_29:
[C---:B------:R-:W-:Y:S02]  /*3080*/  ISETP.GE.AND P1, PT, R58.reuse, 0x1, PT ;  /* 0x000000013a00780c */ /* 0x040fe40003f26270 */
[----:B------:R-:W-:Y:S02]  /*3090*/  ISETP.GE.AND P0, PT, R58, 0x2, PT ;  /* 0x000000023a00780c */ /* 0x000fe40003f06270 */
[C---:B------:R-:W-:Y:S02]  /*30a0*/  ISETP.LT.OR P4, PT, R20.reuse, 0x1, !P1 ;  /* 0x000000011400780c */ /* 0x040fe40004f81670 */
[C---:B------:R-:W-:Y:S02]  /*30b0*/  ISETP.LT.OR P5, PT, R20.reuse, 0x1, !P0 ;  /* 0x000000011400780c */ /* 0x040fe400047a1670 */
[C---:B------:R-:W-:Y:S02]  /*30c0*/  ISETP.LT.OR P1, PT, R20.reuse, 0x9, !P1 ;  /* 0x000000091400780c */ /* 0x040fe40004f21670 */
[----:B------:R-:W-:-:S02]  /*30d0*/  ISETP.LT.OR P0, PT, R20, 0x9, !P0 ;  /* 0x000000091400780c */ /* 0x000fc40004701670 */
[C---:B------:R-:W-:Y:S02]  /*30e0*/  ISETP.GE.AND P3, PT, R58.reuse, 0x9, PT ;  /* 0x000000093a00780c */ /* 0x040fe40003f66270 */
[----:B------:R-:W-:-:S03]  /*30f0*/  ISETP.GE.AND P2, PT, R58, 0xa, PT ;  /* 0x0000000a3a00780c */ /* 0x000fc60003f46270 */
[-C--:B------:R-:W-:Y:S02]  /*3100*/  @!P4 IMAD R3, R24, R22.reuse, RZ ;  /* 0x000000161803c224 */ /* 0x080fe400078e02ff */
[-C--:B------:R-:W-:Y:S02]  /*3110*/  @!P5 IMAD R25, R25, R22.reuse, RZ ;  /* 0x000000161919d224 */ /* 0x080fe400078e02ff */
[-C--:B------:R-:W-:Y:S01]  /*3120*/  @!P1 IMAD R9, R26, R22.reuse, RZ ;  /* 0x000000161a099224 */ /* 0x080fe200078e02ff */
[----:B------:R0:W-:Y:S01]  /*3130*/  @!P4 STG.E.U8 desc[UR36][R6.64], R3 ;  /* 0x000000030600c986 */ /* 0x0001e2000c101124 */
[C---:B------:R-:W-:Y:S01]  /*3140*/  ISETP.LT.OR P4, PT, R20.reuse, 0x1, !P3 ;  /* 0x000000011400780c */ /* 0x040fe20005f81670 */
[----:B------:R-:W-:Y:S02]  /*3150*/  @!P0 IMAD R27, R27, R22, RZ ;  /* 0x000000161b1b8224 */ /* 0x000fe400078e02ff */
[----:B------:R-:W-:Y:S01]  /*3160*/  @!P5 STG.E.U8 desc[UR36][R6.64+0x1], R25 ;  /* 0x000001190600d986 */ /* 0x000fe2000c101124 */
[----:B------:R-:W-:-:S02]  /*3170*/  ISETP.LT.OR P5, PT, R20, 0x1, !P2 ;  /* 0x000000011400780c */ /* 0x000fc400057a1670 */
[C---:B------:R-:W-:Y:S01]  /*3180*/  ISETP.LT.OR P2, PT, R20.reuse, 0x9, !P2 ;  /* 0x000000091400780c */ /* 0x040fe20005741670 */
[----:B------:R1:W-:Y:S01]  /*3190*/  @!P1 STG.E.U8 desc[UR36][R4.64], R9 ;  /* 0x0000000904009986 */ /* 0x0003e2000c101124 */
[----:B------:R-:W-:Y:S02]  /*31a0*/  ISETP.LT.OR P1, PT, R20, 0x9, !P3 ;  /* 0x000000091400780c */ /* 0x000fe40005f21670 */
[C---:B------:R-:W-:Y:S01]  /*31b0*/  ISETP.GE.AND P3, PT, R58.reuse, 0x11, PT ;  /* 0x000000113a00780c */ /* 0x040fe20003f66270 */
[----:B------:R-:W-:Y:S01]  /*31c0*/  @!P0 STG.E.U8 desc[UR36][R4.64+0x1], R27 ;  /* 0x0000011b04008986 */ /* 0x000fe2000c101124 */
[----:B------:R-:W-:Y:S01]  /*31d0*/  ISETP.GE.AND P0, PT, R58, 0x12, PT ;  /* 0x000000123a00780c */ /* 0x000fe20003f06270 */
[----:B------:R-:W-:-:S04]  /*31e0*/  @!P4 IMAD R11, R28, R22, RZ ;  /* 0x000000161c0bc224 */ /* 0x000fc800078e02ff */
[-C--:B------:R-:W-:Y:S01]  /*31f0*/  @!P5 IMAD R29, R29, R22.reuse, RZ ;  /* 0x000000161d1dd224 */ /* 0x080fe200078e02ff */
[----:B------:R-:W-:Y:S01]  /*3200*/  @!P4 STG.E.U8 desc[UR36][R6.64+0x8], R11 ;  /* 0x0000080b0600c986 */ /* 0x000fe2000c101124 */
[C---:B------:R-:W-:Y:S01]  /*3210*/  ISETP.LT.OR P4, PT, R20.reuse, 0x1, !P3 ;  /* 0x000000011400780c */ /* 0x040fe20005f81670 */
[-C--:B------:R-:W-:Y:S02]  /*3220*/  @!P2 IMAD R31, R31, R22.reuse, RZ ;  /* 0x000000161f1fa224 */ /* 0x080fe400078e02ff */
[----:B------:R-:W-:Y:S01]  /*3230*/  @!P5 STG.E.U8 desc[UR36][R6.64+0x9], R29 ;  /* 0x0000091d0600d986 */ /* 0x000fe2000c101124 */
[----:B------:R-:W-:Y:S01]  /*3240*/  ISETP.LT.OR P5, PT, R20, 0x1, !P0 ;  /* 0x000000011400780c */ /* 0x000fe200047a1670 */
[----:B0-----:R-:W-:Y:S01]  /*3250*/  @!P1 IMAD R3, R30, R22, RZ ;  /* 0x000000161e039224 */ /* 0x001fe200078e02ff */
[----:B------:R-:W-:Y:S01]  /*3260*/  ISETP.LT.OR P0, PT, R20, 0x9, !P0 ;  /* 0x000000091400780c */ /* 0x000fe20004701670 */
[----:B------:R-:W-:Y:S01]  /*3270*/  @!P2 STG.E.U8 desc[UR36][R4.64+0x9], R31 ;  /* 0x0000091f0400a986 */ /* 0x000fe2000c101124 */
[----:B------:R-:W-:-:S03]  /*3280*/  ISETP.GE.AND P2, PT, R58, 0x19, PT ;  /* 0x000000193a00780c */ /* 0x000fc60003f46270 */
[----:B------:R0:W-:Y:S01]  /*3290*/  @!P1 STG.E.U8 desc[UR36][R4.64+0x8], R3 ;  /* 0x0000080304009986 */ /* 0x0001e2000c101124 */
[----:B------:R-:W-:Y:S01]  /*32a0*/  ISETP.LT.OR P1, PT, R20, 0x9, !P3 ;  /* 0x000000091400780c */ /* 0x000fe20005f21670 */
[----:B-1----:R-:W-:Y:S01]  /*32b0*/  @!P4 IMAD R9, R32, R22, RZ ;  /* 0x000000162009c224 */ /* 0x002fe200078e02ff */
[----:B------:R-:W-:-:S03]  /*32c0*/  ISETP.GE.AND P3, PT, R58, 0x1a, PT ;  /* 0x0000001a3a00780c */ /* 0x000fc60003f66270 */
[-C--:B------:R-:W-:Y:S01]  /*32d0*/  @!P5 IMAD R33, R33, R22.reuse, RZ ;  /* 0x000000162121d224 */ /* 0x080fe200078e02ff */
[----:B------:R-:W-:Y:S01]  /*32e0*/  @!P4 STG.E.U8 desc[UR36][R6.64+0x10], R9 ;  /* 0x000010090600c986 */ /* 0x000fe2000c101124 */
[C---:B------:R-:W-:Y:S01]  /*32f0*/  ISETP.LT.OR P4, PT, R20.reuse, 0x1, !P3 ;  /* 0x000000011400780c */ /* 0x040fe20005f81670 */
[-C--:B------:R-:W-:Y:S01]  /*3300*/  @!P0 IMAD R35, R35, R22.reuse, RZ ;  /* 0x0000001623238224 */ /* 0x080fe200078e02ff */
[C---:B------:R-:W-:Y:S01]  /*3310*/  ISETP.LT.OR P3, PT, R20.reuse, 0x9, !P3 ;  /* 0x000000091400780c */ /* 0x040fe20005f61670 */
[----:B------:R-:W-:Y:S01]  /*3320*/  @!P5 STG.E.U8 desc[UR36][R6.64+0x11], R33 ;  /* 0x000011210600d986 */ /* 0x000fe2000c101124 */
[----:B------:R-:W-:Y:S02]  /*3330*/  ISETP.LT.OR P5, PT, R20, 0x1, !P2 ;  /* 0x000000011400780c */ /* 0x000fe400057a1670 */
[----:B0-----:R-:W-:Y:S01]  /*3340*/  @!P1 IMAD R3, R34, R22, RZ ;  /* 0x0000001622039224 */ /* 0x001fe200078e02ff */
[----:B------:R-:W-:Y:S01]  /*3350*/  @!P0 STG.E.U8 desc[UR36][R4.64+0x11], R35 ;  /* 0x0000112304008986 */ /* 0x000fe2000c101124 */
[----:B------:R-:W-:-:S02]  /*3360*/  ISETP.LT.OR P2, PT, R20, 0x9, !P2 ;  /* 0x000000091400780c */ /* 0x000fc40005741670 */
[C---:B------:R-:W-:Y:S01]  /*3370*/  ISETP.GE.AND P0, PT, R58.reuse, 0x21, PT ;  /* 0x000000213a00780c */ /* 0x040fe20003f06270 */
[----:B------:R0:W-:Y:S01]  /*3380*/  @!P1 STG.E.U8 desc[UR36][R4.64+0x10], R3 ;  /* 0x0000100304009986 */ /* 0x0001e2000c101124 */
[----:B------:R-:W-:Y:S01]  /*3390*/  ISETP.GE.AND P1, PT, R58, 0x22, PT ;  /* 0x000000223a00780c */ /* 0x000fe20003f26270 */
[-C--:B------:R-:W-:Y:S02]  /*33a0*/  @!P4 IMAD R37, R37, R22.reuse, RZ ;  /* 0x000000162525c224 */ /* 0x080fe400078e02ff */
[-C--:B------:R-:W-:Y:S02]  /*33b0*/  @!P3 IMAD R39, R39, R22.reuse, RZ ;  /* 0x000000162727b224 */ /* 0x080fe400078e02ff */
[-C--:B------:R-:W-:Y:S01]  /*33c0*/  @!P5 IMAD R11, R36, R22.reuse, RZ ;  /* 0x00000016240bd224 */ /* 0x080fe200078e02ff */
[----:B------:R-:W-:Y:S01]  /*33d0*/  @!P4 STG.E.U8 desc[UR36][R6.64+0x19], R37 ;  /* 0x000019250600c986 */ /* 0x000fe2000c101124 */
[C---:B------:R-:W-:Y:S02]  /*33e0*/  ISETP.LT.OR P4, PT, R20.reuse, 0x1, !P0 ;  /* 0x000000011400780c */ /* 0x040fe40004781670 */
[C---:B------:R-:W-:Y:S01]  /*33f0*/  ISETP.LT.OR P0, PT, R20.reuse, 0x9, !P0 ;  /* 0x000000091400780c */ /* 0x040fe20004701670 */
[----:B------:R-:W-:Y:S01]  /*3400*/  @!P5 STG.E.U8 desc[UR36][R6.64+0x18], R11 ;  /* 0x0000180b0600d986 */ /* 0x000fe2000c101124 */
[----:B------:R-:W-:Y:S01]  /*3410*/  ISETP.LT.OR P5, PT, R20, 0x1, !P1 ;  /* 0x000000011400780c */ /* 0x000fe20004fa1670 */
[----:B0-----:R-:W-:Y:S01]  /*3420*/  @!P2 IMAD R3, R38, R22, RZ ;  /* 0x000000162603a224 */ /* 0x001fe200078e02ff */
[----:B------:R-:W-:Y:S01]  /*3430*/  ISETP.LT.OR P1, PT, R20, 0x9, !P1 ;  /* 0x000000091400780c */ /* 0x000fe20004f21670 */
[----:B------:R-:W-:Y:S01]  /*3440*/  @!P3 STG.E.U8 desc[UR36][R4.64+0x19], R39 ;  /* 0x000019270400b986 */ /* 0x000fe2000c101124 */
[----:B------:R-:W-:-:S03]  /*3450*/  ISETP.GE.AND P3, PT, R58, 0x29, PT ;  /* 0x000000293a00780c */ /* 0x000fc60003f66270 */
[----:B------:R0:W-:Y:S01]  /*3460*/  @!P2 STG.E.U8 desc[UR36][R4.64+0x18], R3 ;  /* 0x000018030400a986 */ /* 0x0001e2000c101124 */
[----:B------:R-:W-:Y:S01]  /*3470*/  ISETP.GE.AND P2, PT, R58, 0x2a, PT ;  /* 0x0000002a3a00780c */ /* 0x000fe20003f46270 */
[----:B------:R-:W-:-:S04]  /*3480*/  @!P4 IMAD R9, R40, R22, RZ ;  /* 0x000000162809c224 */ /* 0x000fc800078e02ff */
[-C--:B------:R-:W-:Y:S01]  /*3490*/  @!P5 IMAD R41, R41, R22.reuse, RZ ;  /* 0x000000162929d224 */ /* 0x080fe200078e02ff */
[----:B------:R-:W-:Y:S01]  /*34a0*/  @!P4 STG.E.U8 desc[UR36][R6.64+0x20], R9 ;  /* 0x000020090600c986 */ /* 0x000fe2000c101124 */
[C---:B------:R-:W-:Y:S01]  /*34b0*/  ISETP.LT.OR P4, PT, R20.reuse, 0x1, !P3 ;  /* 0x000000011400780c */ /* 0x040fe20005f81670 */
[-C--:B------:R-:W-:Y:S01]  /*34c0*/  @!P1 IMAD R43, R43, R22.reuse, RZ ;  /* 0x000000162b2b9224 */ /* 0x080fe200078e02ff */
        /* <DEDUP_REMOVED lines=25> */
[----:B------:R1:W-:Y:S01]  /*3660*/  @!P4 STG.E.U8 desc[UR36][R6.64+0x30], R9 ;  /* 0x000030090600c986 */ /* 0x0003e2000c101124 */
[C---:B------:R-:W-:Y:S01]  /*3670*/  ISETP.LT.OR P4, PT, R20.reuse, 0x1, !P2 ;  /* 0x000000011400780c */ /* 0x040fe20005781670 */
[-C--:B------:R-:W-:Y:S01]  /*3680*/  @!P0 IMAD R51, R51, R22.reuse, RZ ;  /* 0x0000001633338224 */ /* 0x080fe200078e02ff */
[C---:B------:R-:W-:Y:S01]  /*3690*/  ISETP.LT.OR P2, PT, R20.reuse, 0x9, !P2 ;  /* 0x000000091400780c */ /* 0x040fe20005741670 */
[----:B------:R2:W-:Y:S01]  /*36a0*/  @!P5 STG.E.U8 desc[UR36][R6.64+0x31], R49 ;  /* 0x000031310600d986 */ /* 0x0005e2000c101124 */
[----:B------:R-:W-:Y:S01]  /*36b0*/  ISETP.LT.OR P5, PT, R20, 0x1, !P3 ;  /* 0x000000011400780c */ /* 0x000fe20005fa1670 */
[-C--:B0-----:R-:W-:Y:S01]  /*36c0*/  @!P1 IMAD R3, R50, R22.reuse, RZ ;  /* 0x0000001632039224 */ /* 0x081fe200078e02ff */
[----:B------:R-:W-:Y:S01]  /*36d0*/  ISETP.LT.OR P3, PT, R20, 0x9, !P3 ;  /* 0x000000091400780c */ /* 0x000fe20005f61670 */
[----:B------:R2:W-:Y:S04]  /*36e0*/  @!P0 STG.E.U8 desc[UR36][R4.64+0x31], R51 ;  /* 0x0000313304008986 */ /* 0x0005e8000c101124 */
[----:B------:R2:W-:Y:S02]  /*36f0*/  @!P1 STG.E.U8 desc[UR36][R4.64+0x30], R3 ;  /* 0x0000300304009986 */ /* 0x0005e4000c101124 */
[----:B------:R-:W-:-:S02]  /*3700*/  @!P4 IMAD R11, R52, R22, RZ ;  /* 0x00000016340bc224 */ /* 0x000fc400078e02ff */
[-C--:B-1----:R-:W-:Y:S02]  /*3710*/  @!P2 IMAD R9, R54, R22.reuse, RZ ;  /* 0x000000163609a224 */ /* 0x082fe400078e02ff */
[-C--:B------:R-:W-:Y:S01]  /*3720*/  @!P5 IMAD R53, R53, R22.reuse, RZ ;  /* 0x000000163535d224 */ /* 0x080fe200078e02ff */
[----:B------:R2:W-:Y:S01]  /*3730*/  @!P4 STG.E.U8 desc[UR36][R6.64+0x38], R11 ;  /* 0x0000380b0600c986 */ /* 0x0005e2000c101124 */
[----:B------:R-:W-:-:S03]  /*3740*/  @!P3 IMAD R55, R55, R22, RZ ;  /* 0x000000163737b224 */ /* 0x000fc600078e02ff */
[----:B------:R2:W-:Y:S04]  /*3750*/  @!P5 STG.E.U8 desc[UR36][R6.64+0x39], R53 ;  /* 0x000039350600d986 */ /* 0x0005e8000c101124 */
[----:B------:R2:W-:Y:S04]  /*3760*/  @!P2 STG.E.U8 desc[UR36][R4.64+0x38], R9 ;  /* 0x000038090400a986 */ /* 0x0005e8000c101124 */
[----:B------:R2:W-:Y:S02]  /*3770*/  @!P3 STG.E.U8 desc[UR36][R4.64+0x39], R55 ;  /* 0x000039370400b986 */ /* 0x0005e4000c101124 */
.L_x_94:
[----:B------:R-:W-:Y:S05]  /*3780*/  BSYNC B0 ;  /* 0x0000000000007941 */ /* 0x000fea0003800000 */
.L_x_28:
[----:B------:R-:W-:Y:S01]  /*3790*/  ULDC UR4, c[0x0][0xc] ;  /* 0x0000030000047ab9 */ /* 0x000fe20000000800 */
[----:B------:R-:W-:Y:S01]  /*37a0*/  ULDC UR5, c[0x0][0x10] ;  /* 0x0000040000057ab9 */ /* 0x000fe20000000800 */
[----:B-12---:R-:W1:Y:S01]  /*37b0*/  LDC R3, c[0x0][0x14] ;  /* 0x00000500ff037b82 */ /* 0x006e620000000800 */
[----:B------:R-:W-:Y:S01]  /*37c0*/  UIMAD.WIDE.U32 UR4, UR4, UR5, URZ ;  /* 0x00000005040472a5 */ /* 0x000fe2000f8e003f */
[----:B------:R-:W-:Y:S01]  /*37d0*/  PRMT R0, RZ, 0x7610, R0 ;  /* 0x00007610ff007816 */ /* 0x000fe20000000000 */
[----:B------:R-:W-:Y:S02]  /*37e0*/  IMAD.MOV.U32 R58, RZ, RZ, -0x1 ;  /* 0xffffffffff3a7424 */ /* 0x000fe400078e00ff */
[----:B------:R-:W-:Y:S02]  /*37f0*/  IMAD.MOV.U32 R59, RZ, RZ, -0x1 ;  /* 0xffffffffff3b7424 */ /* 0x000fe400078e00ff */
[----:B-1----:R-:W-:-:S04]  /*3800*/  IMAD.WIDE.U32 R16, R3, UR4, R16 ;  /* 0x0000000403107c25 */ /* 0x002fc8000f8e0010 */
[----:B------:R-:W-:Y:S01]  /*3810*/  IMAD R3, R3, UR5, RZ ;  /* 0x0000000503037c24 */ /* 0x000fe2000f8e02ff */
[----:B------:R-:W-:Y:S02]  /*3820*/  ULDC.64 UR4, c[0x0][0x650] ;  /* 0x0001940000047ab9 */ /* 0x000fe40000000a00 */
[----:B------:R-:W-:Y:S01]  /*3830*/  ISETP.GE.U32.AND P0, PT, R16, UR4, PT ;  /* 0x0000000410007c0c */ /* 0x000fe2000bf06070 */
[----:B------:R-:W-:-:S05]  /*3840*/  IMAD.IADD R17, R17, 0x1, R3 ;  /* 0x0000000111117824 */ /* 0x000fca00078e0203 */
[----:B------:R-:W-:-:S13]  /*3850*/  ISETP.GE.U32.AND.EX P0, PT, R17, UR5, PT, P0 ;  /* 0x0000000511007c0c */ /* 0x000fda000bf06100 */
[----:B------:R-:W-:Y:S05]  /*3860*/  @P0 BRA `(.L_x_95) ;  /* 0x0000000400640947 */ /* 0x000fea0003800000 */
[----:B------:R-:W1:Y:S01]  /*3870*/  S2R R12, SR_CTAID.X ;  /* 0x00000000000c7919 */ /* 0x000e620000002500 */
[----:B------:R-:W2:Y:S01]  /*3880*/  LDC.64 R10, c[0x0][0x628] ;  /* 0x00018a00ff0a7b82 */ /* 0x000ea20000000a00 */
[----:B------:R-:W-:Y:S01]  /*3890*/  ULDC UR4, c[0x0][0x150] ;  /* 0x0000540000047ab9 */ /* 0x000fe20000000800 */
[----:B------:R-:W-:Y:S01]  /*38a0*/  IMAD.MOV.U32 R8, RZ, RZ, R16 ;  /* 0x000000ffff087224 */ /* 0x000fe200078e0010 */
[----:B------:R-:W3:Y:S01]  /*38b0*/  S2R R24, SR_CTAID.Y ;  /* 0x0000000000187919 */ /* 0x000ee20000002600 */
[----:B------:R-:W-:-:S04]  /*38c0*/  IMAD.MOV.U32 R9, RZ, RZ, R17 ;  /* 0x000000ffff097224 */ /* 0x000fc800078e0011 */
[----:B------:R-:W0:Y:S08]  /*38d0*/  LDC R21, c[0x0][0x144] ;  /* 0x00005100ff157b82 */ /* 0x000e300000000800 */
[----:B------:R-:W0:Y:S08]  /*38e0*/  LDC R0, c[0x0][0x630] ;  /* 0x00018c00ff007b82 */ /* 0x000e300000000800 */
[----:B------:R-:W0:Y:S01]  /*38f0*/  LDC.64 R14, c[0x0][0x620] ;  /* 0x00018800ff0e7b82 */ /* 0x000e220000000a00 */
[----:B--2---:R-:W-:-:S04]  /*3900*/  ISETP.NE.U32.AND P0, PT, R10, RZ, PT ;  /* 0x000000ff0a00720c */ /* 0x004fc80003f05070 */
[----:B------:R-:W-:Y:S02]  /*3910*/  ISETP.NE.AND.EX P0, PT, R11, RZ, PT, P0 ;  /* 0x000000ff0b00720c */ /* 0x000fe40003f05300 */
[----:B-1----:R-:W-:-:S05]  /*3920*/  I2FP.F32.U32 R3, R12 ;  /* 0x0000000c00037245 */ /* 0x002fca0000201000 */
[----:B------:R-:W-:-:S04]  /*3930*/  FMUL R3, R3, UR4 ;  /* 0x0000000403037c20 */ /* 0x000fc80008400000 */
[----:B------:R1:W2:Y:S02]  /*3940*/  F2I.U32.TRUNC.NTZ R20, R3 ;  /* 0x0000000300147305 */ /* 0x0002a4000020f000 */
[----:B---3--:R-:W-:Y:S05]  /*3950*/  @!P0 BRA `(.L_x_96) ;  /* 0x0000000000288947 */ /* 0x008fea0003800000 */
[----:B-1----:R-:W1:Y:S02]  /*3960*/  LDC R3, c[0x0][0x634] ;  /* 0x00018d00ff037b82 */ /* 0x002e640000000800 */
[----:B-1----:R-:W-:-:S05]  /*3970*/  IADD3 R3, P0, R16, R3, RZ ;  /* 0x0000000310037210 */ /* 0x002fca0007f1e0ff */
[----:B------:R-:W-:-:S04]  /*3980*/  IMAD.X R13, RZ, RZ, R17, P0 ;  /* 0x000000ffff0d7224 */ /* 0x000fc800000e0611 */
[----:B0---4-:R-:W-:-:S04]  /*3990*/  IMAD.WIDE.U32 R4, R13, R10, RZ ;  /* 0x0000000a0d047225 */ /* 0x011fc800078e00ff */
[----:B------:R-:W-:-:S04]  /*39a0*/  IMAD.WIDE.U32 R6, P0, R3, R11, R4 ;  /* 0x0000000b03067225 */ /* 0x000fc80007800004 */
[----:B------:R-:W-:-:S04]  /*39b0*/  IMAD.WIDE.U32 R4, R3, R10, RZ ;  /* 0x0000000a03047225 */ /* 0x000fc800078e00ff */
[----:B------:R-:W-:Y:S01]  /*39c0*/  IMAD.X R9, RZ, RZ, RZ, P0 ;  /* 0x000000ffff097224 */ /* 0x000fe200000e06ff */
[----:B------:R-:W-:Y:S01]  /*39d0*/  IADD3 RZ, P0, R5, R6, RZ ;  /* 0x0000000605ff7210 */ /* 0x000fe20007f1e0ff */
[----:B------:R-:W-:-:S04]  /*39e0*/  IMAD.MOV.U32 R8, RZ, RZ, R7 ;  /* 0x000000ffff087224 */ /* 0x000fc800078e0007 */
[----:B------:R-:W-:-:S08]  /*39f0*/  IMAD.WIDE.U32.X R8, R13, R11, R8, P0 ;  /* 0x0000000b0d087225 */ /* 0x000fd000000e0408 */
.L_x_96:
[----:B------:R-:W3:Y:S01]  /*3a00*/  LDC.64 R30, c[0x0][0x640] ;  /* 0x00019000ff1e7b82 */ /* 0x000ee20000000a00 */
[-CC-:B0-----:R-:W-:Y:S01]  /*3a10*/  SHF.R.U64 R59, R8, R0.reuse, R9.reuse ;  /* 0x00000000083b7219 */ /* 0x181fe20000001209 */
[----:B--2---:R-:W-:Y:S01]  /*3a20*/  IMAD.MOV R20, RZ, RZ, -R20 ;  /* 0x000000ffff147224 */ /* 0x004fe200078e0a14 */
[----:B------:R-:W-:Y:S01]  /*3a30*/  SHF.R.U32.HI R0, RZ, R0, R9 ;  /* 0x00000000ff007219 */ /* 0x000fe20000011609 */
[----:B------:R-:W-:Y:S01]  /*3a40*/  ULDC UR4, c[0x0][0x154] ;  /* 0x0000550000047ab9 */ /* 0x000fe20000000800 */
[----:B-1----:R-:W-:Y:S01]  /*3a50*/  IADD3 R3, P0, RZ, -R59, RZ ;  /* 0x8000003bff037210 */ /* 0x002fe20007f1e0ff */
[----:B------:R-:W-:Y:S02]  /*3a60*/  IMAD R26, R21, R20, R12 ;  /* 0x00000014151a7224 */ /* 0x000fe400078e020c */
[----:B------:R-:W0:Y:S01]  /*3a70*/  LDC R6, c[0x0][0x618] ;  /* 0x00018600ff067b82 */ /* 0x000e220000000800 */
[----:B------:R-:W-:Y:S02]  /*3a80*/  IMAD.MOV.U32 R7, RZ, RZ, 0x1 ;  /* 0x00000001ff077424 */ /* 0x000fe400078e00ff */
[----:B----4-:R-:W-:-:S04]  /*3a90*/  IMAD.X R5, RZ, RZ, ~R0, P0 ;  /* 0x000000ffff057224 */ /* 0x010fc800000e0e00 */
[-C--:B------:R-:W-:Y:S01]  /*3aa0*/  IMAD R0, R5, R14.reuse, RZ ;  /* 0x0000000e05007224 */ /* 0x080fe200078e02ff */
[----:B------:R-:W1:Y:S01]  /*3ab0*/  LDC R8, c[0x0][0x608] ;  /* 0x00018200ff087b82 */ /* 0x000e620000000800 */
[----:B------:R-:W-:-:S04]  /*3ac0*/  IMAD.WIDE.U32 R4, R3, R14, R16 ;  /* 0x0000000e03047225 */ /* 0x000fc800078e0010 */
[----:B------:R-:W-:Y:S01]  /*3ad0*/  IMAD R3, R3, R15, R0 ;  /* 0x0000000f03037224 */ /* 0x000fe200078e0200 */
[----:B------:R-:W-:Y:S02]  /*3ae0*/  I2FP.F32.U32 R0, R24 ;  /* 0x0000001800007245 */ /* 0x000fe40000201000 */
[----:B------:R-:W2:Y:S01]  /*3af0*/  LDC R28, c[0x0][0x658] ;  /* 0x00019600ff1c7b82 */ /* 0x000ea20000000800 */
[----:B------:R-:W-:Y:S01]  /*3b00*/  IMAD.IADD R3, R5, 0x1, R3 ;  /* 0x0000000105037824 */ /* 0x000fe200078e0203 */
[----:B---3--:R-:W-:Y:S01]  /*3b10*/  ISETP.NE.U32.AND P0, PT, R30, RZ, PT ;  /* 0x000000ff1e00720c */ /* 0x008fe20003f05070 */
[----:B------:R-:W-:Y:S01]  /*3b20*/  FMUL R0, R0, UR4 ;  /* 0x0000000400007c20 */ /* 0x000fe20008400000 */
[----:B------:R-:W-:Y:S02]  /*3b30*/  IMAD.MOV.U32 R5, RZ, RZ, -0x1 ;  /* 0xffffffffff057424 */ /* 0x000fe400078e00ff */
[----:B------:R-:W-:Y:S01]  /*3b40*/  ISETP.NE.AND.EX P0, PT, R31, RZ, PT, P0 ;  /* 0x000000ff1f00720c */ /* 0x000fe20003f05300 */
[----:B------:R3:W4:Y:S01]  /*3b50*/  F2I.U32.TRUNC.NTZ R13, R0 ;  /* 0x00000000000d7305 */ /* 0x000722000020f000 */
[----:B------:R-:W3:Y:S01]  /*3b60*/  LDC R15, c[0x0][0x148] ;  /* 0x00005200ff0f7b82 */ /* 0x000ee20000000800 */
[----:B0-----:R-:W-:-:S02]  /*3b70*/  SHF.R.U64 R12, R4, R6, R3 ;  /* 0x00000006040c7219 */ /* 0x001fc40000001203 */
[----:B------:R-:W-:-:S05]  /*3b80*/  SHF.R.U32.HI R3, RZ, R6, R3 ;  /* 0x00000006ff037219 */ /* 0x000fca0000011603 */
[----:B------:R-:W0:Y:S01]  /*3b90*/  LDC R20, c[0x0][0x600] ;  /* 0x00018000ff147b82 */ /* 0x000e220000000800 */
[-CC-:B-1----:R-:W-:Y:S02]  /*3ba0*/  SHF.R.U64 R10, R12, R8.reuse, R3.reuse ;  /* 0x000000080c0a7219 */ /* 0x182fe40000001203 */
[----:B------:R-:W-:-:S05]  /*3bb0*/  SHF.R.U32.HI R3, RZ, R8, R3 ;  /* 0x00000008ff037219 */ /* 0x000fca0000011603 */
[----:B------:R-:W1:Y:S01]  /*3bc0*/  LDC R21, c[0x0][0x648] ;  /* 0x00019200ff157b82 */ /* 0x000e620000000800 */
[-C--:B--2---:R-:W-:Y:S02]  /*3bd0*/  SHF.L.U32 R4, R5, R28.reuse, RZ ;  /* 0x0000001c05047219 */ /* 0x084fe400000006ff */
[-CC-:B------:R-:W-:Y:S02]  /*3be0*/  SHF.R.U64 R14, R10, R28.reuse, R3.reuse ;  /* 0x0000001c0a0e7219 */ /* 0x180fe40000001203 */
[----:B------:R-:W-:Y:S02]  /*3bf0*/  SHF.R.U32.HI R5, RZ, R28, R3 ;  /* 0x0000001cff057219 */ /* 0x000fe40000011603 */
[----:B------:R-:W-:Y:S01]  /*3c00*/  LOP3.LUT R57, RZ, R4, RZ, 0x33, !PT ;  /* 0x00000004ff397212 */ /* 0x000fe200078e33ff */
[----:B------:R-:W2:Y:S01]  /*3c10*/  LDC R25, c[0x0][0x638] ;  /* 0x00018e00ff197b82 */ /* 0x000ea20000000800 */
[----:B------:R-:W-:Y:S01]  /*3c20*/  SHF.L.U32 R28, R7, R28, RZ ;  /* 0x0000001c071c7219 */ /* 0x000fe200000006ff */
[----:B------:R-:W-:-:S06]  /*3c30*/  IMAD.MOV.U32 R4, RZ, RZ, R14 ;  /* 0x000000ffff047224 */ /* 0x000fcc00078e000e */
[----:B------:R-:W0:Y:S01]  /*3c40*/  LDC R27, c[0x0][0x610] ;  /* 0x00018400ff1b7b82 */ /* 0x000e220000000800 */
[----:B----4-:R-:W-:Y:S05]  /*3c50*/  @!P0 BRA `(.L_x_97) ;  /* 0x0000000000288947 */ /* 0x010fea0003800000 */
[----:B------:R-:W4:Y:S02]  /*3c60*/  LDC R3, c[0x0][0x64c] ;  /* 0x00019300ff037b82 */ /* 0x000f240000000800 */
[----:B----4-:R-:W-:-:S05]  /*3c70*/  IADD3 R3, P0, R14, R3, RZ ;  /* 0x000000030e037210 */ /* 0x010fca0007f1e0ff */
        /* <DEDUP_REMOVED lines=8> */
.L_x_97:
[----:B------:R-:W-:Y:S01]  /*3d00*/  ISETP.NE.AND P0, PT, R2, 0x1, PT ;  /* 0x000000010200780c */ /* 0x000fe20003f05270 */
[----:B------:R-:W-:Y:S01]  /*3d10*/  IMAD.MOV R13, RZ, RZ, -R13 ;  /* 0x000000ffff0d7224 */ /* 0x000fe200078e0a0d */
[----:B-1-3--:R-:W-:Y:S01]  /*3d20*/  SHF.R.U64 R0, R4, R21, R5 ;  /* 0x0000001504007219 */ /* 0x00afe20000001205 */
[----:B0-----:R-:W-:Y:S01]  /*3d30*/  VIADD R5, R20, 0xffffffff ;  /* 0xffffffff14057836 */ /* 0x001fe20000000000 */
[----:B------:R-:W-:-:S03]  /*3d40*/  LOP3.LUT R57, R10, R57, RZ, 0xc0, !PT ;  /* 0x000000390a397212 */ /* 0x000fc600078ec0ff */
[----:B------:R-:W-:Y:S01]  /*3d50*/  IMAD.MOV R3, RZ, RZ, -R0 ;  /* 0x000000ffff037224 */ /* 0x000fe200078e0a00 */
[----:B------:R-:W-:Y:S01]  /*3d60*/  LOP3.LUT R5, R12, R5, RZ, 0xc0, !PT ;  /* 0x000000050c057212 */ /* 0x000fe200078ec0ff */
[----:B------:R-:W-:Y:S02]  /*3d70*/  IMAD R57, R28, R0, R57 ;  /* 0x000000001c397224 */ /* 0x000fe400078e0239 */
[----:B--2---:R-:W-:Y:S02]  /*3d80*/  IMAD R0, R3, R25, R14 ;  /* 0x0000001903007224 */ /* 0x004fe400078e020e */
[----:B------:R-:W-:Y:S02]  /*3d90*/  @P0 IMAD R26, R15, R13, R24 ;  /* 0x0000000d0f1a0224 */ /* 0x000fe400078e0218 */
[----:B------:R-:W-:Y:S02]  /*3da0*/  IMAD R4, R0, R20, R5 ;  /* 0x0000001400047224 */ /* 0x000fe400078e0205 */
[----:B------:R-:W-:-:S02]  /*3db0*/  IMAD R57, R57, R27, R26 ;  /* 0x0000001b39397224 */ /* 0x000fc400078e021a */
[----:B------:R-:W-:-:S03]  /*3dc0*/  IMAD.MOV.U32 R3, RZ, RZ, 0x1 ;  /* 0x00000001ff037424 */ /* 0x000fc600078e00ff */
[----:B------:R-:W-:Y:S02]  /*3dd0*/  SEL R58, R4, R57, !P0 ;  /* 0x00000039043a7207 */ /* 0x000fe40004000000 */
[----:B------:R-:W-:Y:S02]  /*3de0*/  PRMT R0, R3, 0x7610, R0 ;  /* 0x0000761003007816 */ /* 0x000fe40000000000 */
[----:B------:R-:W-:-:S07]  /*3df0*/  SEL R57, R57, R4, !P0 ;  /* 0x0000000439397207 */ /* 0x000fce0004000000 */
.L_x_95:
[----:B------:R-:W-:-:S13]  /*3e00*/  LOP3.LUT P0, RZ, R0, 0xff, RZ, 0xc0, !PT ;  /* 0x000000ff00ff7812 */ /* 0x000fda000780c0ff */
[----:B------:R-:W-:Y:S05]  /*3e10*/  @P0 BRA `(.L_x_98) ;  /* 0xffffffd000400947 */ /* 0x000fea000383ffff */
[----:B------:R-:W-:Y:S05]  /*3e20*/  EXIT ;  /* 0x000000000000794d */ /* 0x000fea0003800000 */
.L_x_3:
[----:B0-----:R-:W-:Y:S01]  /*3e30*/  ULDC.64 UR4, c[0x0][0x650] ;  /* 0x0001940000047ab9 */ /* 0x001fe20000000a00 */
        /* <DEDUP_REMOVED lines=25> */
.L_x_100:
[--C-:B------:R-:W-:Y:S01]  /*3fd0*/  SHF.R.U64 R12, R10, R14, R11.reuse ;  /* 0x0000000e0a0c7219 */ /* 0x100fe2000000120b */
[----:B------:R-:W0:Y:S01]  /*3fe0*/  LDC R22, c[0x0][0x618] ;  /* 0x00018600ff167b82 */ /* 0x000e220000000800 */
[----:B------:R-:W-:Y:S01]  /*3ff0*/  I2FP.F32.U32 R6, R4 ;  /* 0x0000000400067245 */ /* 0x000fe20000201000 */
[----:B------:R-:W-:Y:S01]  /*4000*/  ULDC UR4, c[0x0][0x150] ;  /* 0x0000540000047ab9 */ /* 0x000fe20000000800 */
[----:B------:R-:W-:Y:S02]  /*4010*/  SHF.R.U32.HI R5, RZ, R14, R11 ;  /* 0x0000000eff057219 */ /* 0x000fe4000001160b */
[----:B------:R-:W-:Y:S01]  /*4020*/  IADD3 R9, P0, RZ, -R12, RZ ;  /* 0x8000000cff097210 */ /* 0x000fe20007f1e0ff */
[----:B------:R-:W-:Y:S01]  /*4030*/  FMUL R11, R6, UR4 ;  /* 0x00000004060b7c20 */ /* 0x000fe20008400000 */
[----:B------:R-:W-:Y:S01]  /*4040*/  ULDC UR4, c[0x0][0x154] ;  /* 0x0000550000047ab9 */ /* 0x000fe20000000800 */
[----:B------:R-:W1:Y:S02]  /*4050*/  LDC.64 R24, c[0x0][0x640] ;  /* 0x00019000ff187b82 */ /* 0x000e640000000a00 */
[----:B------:R-:W-:-:S02]  /*4060*/  IMAD.X R5, RZ, RZ, ~R5, P0 ;  /* 0x000000ffff057224 */ /* 0x000fc400000e0e05 */
[----:B------:R-:W2:Y:S01]  /*4070*/  F2I.U32.TRUNC.NTZ R11, R11 ;  /* 0x0000000b000b7305 */ /* 0x000ea2000020f000 */
[----:B------:R-:W-:-:S03]  /*4080*/  IMAD.WIDE.U32 R6, R9, R20, R16 ;  /* 0x0000001409067225 */ /* 0x000fc600078e0010 */
[----:B------:R-:W3:Y:S01]  /*4090*/  LDC R13, c[0x0][0x144] ;  /* 0x00005100ff0d7b82 */ /* 0x000ee20000000800 */
[----:B------:R-:W-:-:S04]  /*40a0*/  IMAD R8, R5, R20, RZ ;  /* 0x0000001405087224 */ /* 0x000fc800078e02ff */
[----:B------:R-:W-:Y:S02]  /*40b0*/  IMAD R5, R9, R21, R8 ;  /* 0x0000001509057224 */ /* 0x000fe400078e0208 */
[----:B------:R-:W-:Y:S01]  /*40c0*/  IMAD.MOV.U32 R8, RZ, RZ, -0x1 ;  /* 0xffffffffff087424 */ /* 0x000fe200078e00ff */
[----:B------:R-:W4:Y:S01]  /*40d0*/  LDC R14, c[0x0][0x608] ;  /* 0x00018200ff0e7b82 */ /* 0x000f220000000800 */
[----:B------:R-:W-:Y:S01]  /*40e0*/  IMAD.IADD R5, R7, 0x1, R5 ;  /* 0x0000000107057824 */ /* 0x000fe200078e0205 */
[----:B------:R-:W-:-:S04]  /*40f0*/  I2FP.F32.U32 R7, R3 ;  /* 0x0000000300077245 */ /* 0x000fc80000201000 */
[-C--:B0-----:R-:W-:Y:S01]  /*4100*/  SHF.R.U64 R10, R6, R22.reuse, R5 ;  /* 0x00000016060a7219 */ /* 0x081fe20000001205 */
[----:B--2---:R-:W-:Y:S01]  /*4110*/  IMAD.MOV R6, RZ, RZ, -R11 ;  /* 0x000000ffff067224 */ /* 0x004fe200078e0a0b */
[----:B------:R-:W0:Y:S01]  /*4120*/  LDC R9, c[0x0][0x658] ;  /* 0x00019600ff097b82 */ /* 0x000e220000000800 */
[----:B-1----:R-:W-:Y:S01]  /*4130*/  ISETP.NE.U32.AND P0, PT, R24, RZ, PT ;  /* 0x000000ff1800720c */ /* 0x002fe20003f05070 */
[----:B------:R-:W-:Y:S01]  /*4140*/  FMUL R7, R7, UR4 ;  /* 0x0000000407077c20 */ /* 0x000fe20008400000 */
[----:B------:R-:W-:Y:S02]  /*4150*/  SHF.R.U32.HI R5, RZ, R22, R5 ;  /* 0x00000016ff057219 */ /* 0x000fe40000011605 */
[----:B------:R-:W-:-:S03]  /*4160*/  ISETP.NE.AND.EX P0, PT, R25, RZ, PT, P0 ;  /* 0x000000ff1900720c */ /* 0x000fc60003f05300 */
[----:B------:R-:W1:Y:S01]  /*4170*/  LDC R20, c[0x0][0x148] ;  /* 0x00005200ff147b82 */ /* 0x000e620000000800 */
[----:B---3--:R-:W-:Y:S02]  /*4180*/  IMAD R23, R13, R6, R4 ;  /* 0x000000060d177224 */ /* 0x008fe400078e0204 */
[----:B------:R-:W-:-:S05]  /*4190*/  IMAD.MOV.U32 R6, RZ, RZ, 0x1 ;  /* 0x00000001ff067424 */ /* 0x000fca00078e00ff */
[----:B------:R-:W2:Y:S01]  /*41a0*/  LDC R21, c[0x0][0x600] ;  /* 0x00018000ff157b82 */ /* 0x000ea20000000800 */
[-CC-:B----4-:R-:W-:Y:S02]  /*41b0*/  SHF.R.U64 R13, R10, R14.reuse, R5.reuse ;  /* 0x0000000e0a0d7219 */ /* 0x190fe40000001205 */
[----:B------:R-:W-:Y:S02]  /*41c0*/  SHF.R.U32.HI R4, RZ, R14, R5 ;  /* 0x0000000eff047219 */ /* 0x000fe40000011605 */
[----:B------:R3:W4:Y:S03]  /*41d0*/  F2I.U32.TRUNC.NTZ R14, R7 ;  /* 0x00000007000e7305 */ /* 0x000726000020f000 */
[----:B------:R-:W1:Y:S01]  /*41e0*/  LDC R26, c[0x0][0x648] ;  /* 0x00019200ff1a7b82 */ /* 0x000e620000000800 */
[-C--:B0-----:R-:W-:Y:S02]  /*41f0*/  SHF.R.U64 R15, R13, R9.reuse, R4 ;  /* 0x000000090d0f7219 */ /* 0x081fe40000001204 */
[----:B------:R-:W-:-:S02]  /*4200*/  SHF.L.U32 R8, R8, R9, RZ ;  /* 0x0000000908087219 */ /* 0x000fc400000006ff */
[-C--:B------:R-:W-:Y:S01]  /*4210*/  SHF.R.U32.HI R5, RZ, R9.reuse, R4 ;  /* 0x00000009ff057219 */ /* 0x080fe20000011604 */
[----:B------:R-:W-:Y:S01]  /*4220*/  IMAD.MOV.U32 R4, RZ, RZ, R15 ;  /* 0x000000ffff047224 */ /* 0x000fe200078e000f */
[----:B------:R-:W-:Y:S01]  /*4230*/  SHF.L.U32 R22, R6, R9, RZ ;  /* 0x0000000906167219 */ /* 0x000fe200000006ff */
[----:B------:R-:W0:Y:S01]  /*4240*/  LDC R27, c[0x0][0x638] ;  /* 0x00018e00ff1b7b82 */ /* 0x000e220000000800 */
[----:B------:R-:W-:-:S07]  /*4250*/  LOP3.LUT R28, RZ, R8, RZ, 0x33, !PT ;  /* 0x00000008ff1c7212 */ /* 0x000fce00078e33ff */
        /* <DEDUP_REMOVED lines=12> */
.L_x_101:
[----:B------:R-:W-:Y:S01]  /*4320*/  ISETP.NE.AND P0, PT, R2, 0x1, PT ;  /* 0x000000010200780c */ /* 0x000fe20003f05270 */
[----:B--2---:R-:W-:Y:S01]  /*4330*/  VIADD R7, R21, 0xffffffff ;  /* 0xffffffff15077836 */ /* 0x004fe20000000000 */
[----:B-1----:R-:W-:Y:S01]  /*4340*/  SHF.R.U64 R5, R4, R26, R5 ;  /* 0x0000001a04057219 */ /* 0x002fe20000001205 */
[----:B------:R-:W-:Y:S01]  /*4350*/  IMAD.MOV R14, RZ, RZ, -R14 ;  /* 0x000000ffff0e7224 */ /* 0x000fe200078e0a0e */
[----:B------:R-:W-:Y:S01]  /*4360*/  LOP3.LUT R4, R13, R28, RZ, 0xc0, !PT ;  /* 0x0000001c0d047212 */ /* 0x000fe200078ec0ff */
[----:B------:R-:W-:Y:S01]  /*4370*/  IMAD.MOV.U32 R8, RZ, RZ, R12 ;  /* 0x000000ffff087224 */ /* 0x000fe200078e000c */
[----:B------:R-:W-:Y:S01]  /*4380*/  LOP3.LUT R10, R10, R7, RZ, 0xc0, !PT ;  /* 0x000000070a0a7212 */ /* 0x000fe200078ec0ff */
[----:B------:R-:W-:Y:S02]  /*4390*/  IMAD.MOV R6, RZ, RZ, -R5 ;  /* 0x000000ffff067224 */ /* 0x000fe400078e0a05 */
[----:B------:R-:W-:-:S04]  /*43a0*/  IMAD R4, R22, R5, R4 ;  /* 0x0000000516047224 */ /* 0x000fc800078e0204 */
[----:B------:R-:W-:Y:S02]  /*43b0*/  @P0 IMAD R23, R20, R14, R3 ;  /* 0x0000000e14170224 */ /* 0x000fe400078e0203 */
[----:B0-----:R-:W-:Y:S02]  /*43c0*/  IMAD R3, R6, R27, R15 ;  /* 0x0000001b06037224 */ /* 0x001fe400078e020f */
[----:B------:R-:W-:Y:S02]  /*43d0*/  IMAD R7, R4, R29, R23 ;  /* 0x0000001d04077224 */ /* 0x000fe400078e0217 */
[----:B------:R-:W-:Y:S02]  /*43e0*/  IMAD R4, R3, R21, R10 ;  /* 0x0000001503047224 */ /* 0x000fe400078e020a */
[----:B------:R-:W-:-:S03]  /*43f0*/  IMAD.MOV.U32 R6, RZ, RZ, 0x1 ;  /* 0x00000001ff067424 */ /* 0x000fc600078e00ff */
[----:B------:R-:W-:Y:S02]  /*4400*/  SEL R9, R4, R7, !P0 ;  /* 0x0000000704097207 */ /* 0x000fe40004000000 */
[----:B------:R-:W-:-:S07]  /*4410*/  SEL R7, R7, R4, !P0 ;  /* 0x0000000407077207 */ /* 0x000fce0004000000 */
.L_x_99:
[----:B------:R-:W-:-:S08]  /*4420*/  NOP ;  /* 0x0000000000007918 */ /* 0x000fd00000000000 */
[----:B------:R-:W0:-:S00]  /*4430*/  USETMAXREG.DEALLOC.CTAPOOL 0x28 ;  /* 0x00000028000079c8 */ /* 0x000e0000080e0500 */
[----:B0-----:R-:W-:-:S13]  /*4440*/  ISETP.NE.AND P0, PT, R0, RZ, PT ;  /* 0x000000ff0000720c */ /* 0x001fda0003f05270 */
[----:B------:R-:W-:Y:S05]  /*4450*/  @P0 EXIT ;  /* 0x000000000000094d */ /* 0x000fea0003800000 */
[----:B------:R-:W-:Y:S01]  /*4460*/  LOP3.LUT P0, RZ, R6, 0xff, RZ, 0xc0, !PT ;  /* 0x000000ff06ff7812 */ /* 0x000fe2000780c0ff */
[----:B------:R-:W-:Y:S02]  /*4470*/  IMAD.MOV.U32 R3, RZ, RZ, 0x1 ;  /* 0x00000001ff037424 */ /* 0x000fe400078e00ff */
[----:B------:R-:W-:-:S10]  /*4480*/  IMAD.MOV.U32 R0, RZ, RZ, RZ ;  /* 0x000000ffff007224 */ /* 0x000fd400078e00ff */
[----:B------:R-:W-:Y:S05]  /*4490*/  @!P0 BRA `(.L_x_102) ;  /* 0x0000000c00348947 */ /* 0x000fea0003800000 */
[----:B------:R-:W0:Y:S01]  /*44a0*/  LDC R0, c[0x0][0x28c] ;  /* 0x0000a300ff007b82 */ /* 0x000e220000000800 */
[----:B------:R-:W-:Y:S01]  /*44b0*/  ULDC UR5, c[0x0][0x600] ;  /* 0x0001800000057ab9 */ /* 0x000fe20000000800 */
[----:B------:R-:W-:Y:S01]  /*44c0*/  ULDC UR4, c[0x0][0xc] ;  /* 0x0000030000047ab9 */ /* 0x000fe20000000800 */
[----:B------:R-:W-:Y:S01]  /*44d0*/  UIADD3 UR16, UR5, -0x1, URZ ;  /* 0xffffffff05107890 */ /* 0x000fe2000fffe03f */
[C---:B------:R-:W-:Y:S01]  /*44e0*/  LOP3.LUT P2, RZ, R18.reuse, 0x7f, RZ, 0xc0, !PT ;  /* 0x0000007f12ff7812 */ /* 0x040fe2000784c0ff */
[----:B------:R-:W-:Y:S01]  /*44f0*/  ULDC UR6, c[0x0][0x658] ;  /* 0x0001960000067ab9 */ /* 0x000fe20000000800 */
[----:B------:R-:W-:Y:S01]  /*4500*/  ULDC UR5, c[0x0][0x10] ;  /* 0x0000040000057ab9 */ /* 0x000fe20000000800 */
[----:B------:R-:W-:Y:S01]  /*4510*/  UMOV UR7, 0xffffffff ;  /* 0xffffffff00077882 */ /* 0x000fe20000000000 */
[----:B------:R-:W-:Y:S01]  /*4520*/  UMOV UR8, 0x1 ;  /* 0x0000000100087882 */ /* 0x000fe20000000000 */
[----:B------:R-:W-:Y:S01]  /*4530*/  UIMAD.WIDE.U32 UR4, UR4, UR5, URZ ;  /* 0x00000005040472a5 */ /* 0x000fe2000f8e003f */
[----:B------:R-:W-:Y:S01]  /*4540*/  LOP3.LUT P0, RZ, R18, 0x1f, RZ, 0xc0, !PT ;  /* 0x0000001f12ff7812 */ /* 0x000fe2000780c0ff */
[----:B------:R-:W-:Y:S01]  /*4550*/  USHF.L.U32 UR7, UR7, UR6, URZ ;  /* 0x0000000607077299 */ /* 0x000fe2000800063f */
[----:B------:R-:W-:Y:S01]  /*4560*/  BSSY B0, `(.L_x_102) ;  /* 0x00000c0000007945 */ /* 0x000fe20003800000 */
[----:B------:R-:W-:Y:S01]  /*4570*/  USHF.L.U32 UR18, UR8, UR6, URZ ;  /* 0x0000000608127299 */ /* 0x000fe2000800063f */
[----:B------:R-:W-:Y:S01]  /*4580*/  IMAD.MOV.U32 R11, RZ, RZ, 0x1 ;  /* 0x00000001ff0b7424 */ /* 0x000fe200078e00ff */
[----:B------:R-:W-:Y:S01]  /*4590*/  LOP3.LUT R18, R19, 0x2, RZ, 0xfc, !PT ;  /* 0x0000000213127812 */ /* 0x000fe200078efcff */
[----:B------:R-:W-:Y:S01]  /*45a0*/  ULDC UR6, c[0x0][0x14] ;  /* 0x0000050000067ab9 */ /* 0x000fe20000000800 */
[----:B------:R-:W-:Y:S01]  /*45b0*/  PLOP3.LUT P0, PT, P0, P2, PT, 0x8a, 0x0 ;  /* 0x000000000000781c */ /* 0x000fe20000705172 */
[----:B------:R-:W-:-:S02]  /*45c0*/  UIMAD.WIDE.U32 UR20, UR4, UR6, URZ ;  /* 0x00000006041472a5 */ /* 0x000fc4000f8e003f */
[----:B------:R-:W-:Y:S02]  /*45d0*/  UIMAD UR13, UR5, UR6, URZ ;  /* 0x00000006050d72a4 */ /* 0x000fe4000f8e023f */
[----:B------:R-:W-:Y:S01]  /*45e0*/  ULOP3.LUT UR17, URZ, UR7, URZ, 0x33, !UPT ;  /* 0x000000073f117292 */ /* 0x000fe2000f8e333f */
[----:B0-----:R-:W-:Y:S01]  /*45f0*/  VIADD R0, R0, 0x3f ;  /* 0x0000003f00007836 */ /* 0x001fe20000000000 */
[----:B------:R-:W-:Y:S01]  /*4600*/  UIADD3 UR13, UR21, UR13, URZ ;  /* 0x0000000d150d7290 */ /* 0x000fe2000fffe03f */
[----:B------:R-:W-:-:S03]  /*4610*/  ULDC.64 UR22, c[0x0][0x198] ;  /* 0x0000660000167ab9 */ /* 0x000fc60000000a00 */
[----:B------:R-:W-:-:S04]  /*4620*/  SHF.R.S32.HI R3, RZ, 0x1f, R0 ;  /* 0x0000001fff037819 */ /* 0x000fc80000011400 */
[----:B------:R-:W-:Y:S01]  /*4630*/  LEA.HI R3, R3, R0, RZ, 0x6 ;  /* 0x0000000003037211 */ /* 0x000fe200078f30ff */
[----:B------:R-:W-:-:S03]  /*4640*/  IMAD.MOV.U32 R0, RZ, RZ, RZ ;  /* 0x000000ffff007224 */ /* 0x000fc600078e00ff */
[----:B------:R-:W-:Y:S01]  /*4650*/  SHF.R.S32.HI R13, RZ, 0x6, R3 ;  /* 0x00000006ff0d7819 */ /* 0x000fe20000011403 */
[----:B------:R-:W-:-:S04]  /*4660*/  IMAD.MOV.U32 R3, RZ, RZ, 0x1 ;  /* 0x00000001ff037424 */ /* 0x000fc800078e00ff */
[----:B------:R-:W-:-:S07]  /*4670*/  VIADD R10, R13, 0x1 ;  /* 0x000000010d0a7836 */ /* 0x000fce0000000000 */
.L_x_114:
[----:B------:R-:W-:-:S03]  /*4680*/  UMOV UR4, 0xffffffff ;  /* 0xffffffff00047882 */ /* 0x000fc60000000000 */
[----:B------:R-:W-:Y:S05]  /*4690*/  BRA.DIV UR4, `(.L_x_103) ;  /* 0x0000000e049c7947 */ /* 0x000fea000b800000 */
[----:B------:R-:W-:-:S13]  /*46a0*/  ELECT P6, URZ, PT ;  /* 0x00000000003f782f */ /* 0x000fda00038c0000 */
.L_x_125:
[----:B------:R-:W0:Y:S01]  /*46b0*/  LDC R4, c[0x0][0x28c] ;  /* 0x0000a300ff047b82 */ /* 0x000e220000000800 */
[----:B------:R-:W-:Y:S01]  /*46c0*/  BSSY B1, `(.L_x_104) ;  /* 0x0000037000017945 */ /* 0x000fe20003800000 */
[----:B0-----:R-:W-:-:S13]  /*46d0*/  ISETP.LT.OR P6, PT, R4, 0x1, !P6 ;  /* 0x000000010400780c */ /* 0x001fda00077c1670 */
[----:B------:R-:W-:Y:S05]  /*46e0*/  @P6 BRA `(.L_x_105) ;  /* 0x0000000000d06947 */ /* 0x000fea0003800000 */
[----:B------:R-:W-:Y:S02]  /*46f0*/  IMAD.SHL.U32 R14, R9, 0x40, RZ ;  /* 0x00000040090e7824 */ /* 0x000fe400078e00ff */
[----:B------:R-:W-:Y:S02]  /*4700*/  IMAD.SHL.U32 R15, R7, 0x80, RZ ;  /* 0x00000080070f7824 */ /* 0x000fe400078e00ff */
[----:B------:R-:W-:Y:S02]  /*4710*/  IMAD.MOV.U32 R20, RZ, RZ, RZ ;  /* 0x000000ffff147224 */ /* 0x000fe400078e00ff */
[----:B------:R-:W-:Y:S02]  /*4720*/  IMAD.MOV.U32 R4, RZ, RZ, R10 ;  /* 0x000000ffff047224 */ /* 0x000fe400078e000a */
[----:B------:R-:W-:Y:S02]  /*4730*/  IMAD.MOV.U32 R5, RZ, RZ, R3 ;  /* 0x000000ffff057224 */ /* 0x000fe400078e0003 */
[----:B------:R-:W-:-:S07]  /*4740*/  IMAD.MOV.U32 R6, RZ, RZ, R0 ;  /* 0x000000ffff067224 */ /* 0x000fce00078e0000 */
.L_x_109:
[----:B------:R-:W0:Y:S01]  /*4750*/  S2R R12, SR_CgaCtaId ;  /* 0x00000000000c7919 */ /* 0x000e220000008800 */
[----:B------:R-:W-:Y:S01]  /*4760*/  MOV R7, 0x400 ;  /* 0x0000040000077802 */ /* 0x000fe20000000f00 */
[----:B------:R-:W1:Y:S03]  /*4770*/  @!P2 LDC R9, c[0x0][0x500] ;  /* 0x00014000ff09ab82 */ /* 0x000e660000000800 */
[----:B0-----:R-:W-:Y:S02]  /*4780*/  LEA R21, R12, R7, 0x18 ;  /* 0x000000070c157211 */ /* 0x001fe400078ec0ff */
[----:B------:R-:W-:-:S03]  /*4790*/  SHF.L.U32 R7, R5, 0x1f, RZ ;  /* 0x0000001f05077819 */ /* 0x000fc600000006ff */
[----:B------:R-:W-:-:S04]  /*47a0*/  IMAD R12, R6, 0x8, R21 ;  /* 0x00000008060c7824 */ /* 0x000fc800078e0215 */
[----:B------:R-:W0:Y:S02]  /*47b0*/  SYNCS.PHASECHK.TRANS64.TRYWAIT P1, [R12+URZ+0x20], R7 ;  /* 0x000020070c0075a7 */ /* 0x000e24000802017f */
[----:B01----:R-:W-:Y:S05]  /*47c0*/  @!P1 BRA `(.L_x_106) ;  /* 0x0000000c00709947 */ /* 0x003fea0003800000 */
.L_x_126:
[----:B0-----:R-:W-:Y:S01]  /*47d0*/  PRMT R7, R18, 0x9910, RZ ;  /* 0x0000991012077816 */ /* 0x001fe200000000ff */
[----:B------:R0:W-:Y:S03]  /*47e0*/  @!P2 SYNCS.ARRIVE.TRANS64 RZ, [R12+URZ], R9 ;  /* 0x000000090cffa9a7 */ /* 0x0001e6000800003f */
[----:B------:R-:W-:-:S13]  /*47f0*/  ISETP.NE.AND P1, PT, R7, 0x2, PT ;  /* 0x000000020700780c */ /* 0x000fda0003f25270 */
[----:B0-----:R-:W-:Y:S05]  /*4800*/  @P1 BRA `(.L_x_107) ;  /* 0x0000000000041947 */ /* 0x001fea0003800000 */
[----:B------:R-:W-:Y:S01]  /*4810*/  BPT.TRAP 0x1 ;  /* 0x000000040000795c */ /* 0x000fe20000300000 */
.L_x_107:
[----:B------:R-:W-:Y:S05]  /*4820*/  @P0 BRA `(.L_x_108) ;  /* 0x0000000000040947 */ /* 0x000fea0003800000 */
[----:B------:R-:W-:Y:S01]  /*4830*/  BPT.TRAP 0x1 ;  /* 0x000000040000795c */ /* 0x000fe20000300000 */
.L_x_108:
[--C-:B------:R-:W-:Y:S01]  /*4840*/  IMAD R7, R6, 0x2000, R21.reuse ;  /* 0x0000200006077824 */ /* 0x100fe200078e0215 */
[----:B------:R-:W-:Y:S01]  /*4850*/  R2UR UR9, R12 ;  /* 0x000000000c0972ca */ /* 0x000fe200000e0000 */
[----:B------:R-:W-:Y:S01]  /*4860*/  IMAD R21, R6, 0x1000, R21 ;  /* 0x0000100006157824 */ /* 0x000fe200078e0215 */
[----:B------:R-:W-:Y:S01]  /*4870*/  UIADD3 UR4, UP0, UR22, 0xf0, URZ ;  /* 0x000000f016047890 */ /* 0x000fe2000ff1e03f */
[----:B------:R-:W-:Y:S01]  /*4880*/  VIADD R4, R4, 0xffffffff ;  /* 0xffffffff04047836 */ /* 0x000fe20000000000 */
[----:B------:R-:W-:Y:S01]  /*4890*/  R2UR UR5, R7 ;  /* 0x00000000070572ca */ /* 0x000fe200000e0000 */
[----:B------:R-:W-:Y:S01]  /*48a0*/  UIADD3 UR24, UP1, UR22, 0x1f0, URZ ;  /* 0x000001f016187890 */ /* 0x000fe2000ff3e03f */
[----:B------:R-:W-:Y:S01]  /*48b0*/  R2UR UR8, R21 ;  /* 0x00000000150872ca */ /* 0x000fe200000e0000 */
[----:B------:R-:W-:Y:S01]  /*48c0*/  VIADD R6, R6, 0x1 ;  /* 0x0000000106067836 */ /* 0x000fe20000000000 */
[----:B------:R-:W-:Y:S01]  /*48d0*/  R2UR UR11, R15 ;  /* 0x000000000f0b72ca */ /* 0x000fe200000e0000 */
[----:B------:R-:W-:Y:S01]  /*48e0*/  UIADD3.X UR25, URZ, UR23, URZ, UP1, !UPT ;  /* 0x000000173f197290 */ /* 0x000fe20008ffe43f */
[----:B------:R-:W-:Y:S01]  /*48f0*/  R2UR UR10, R20 ;  /* 0x00000000140a72ca */ /* 0x000fe200000e0000 */
[----:B------:R-:W-:Y:S01]  /*4900*/  UMOV UR6, 0x0 ;  /* 0x0000000000067882 */ /* 0x000fe20000000000 */
[----:B------:R-:W-:Y:S01]  /*4910*/  R2UR UR12, R8 ;  /* 0x00000000080c72ca */ /* 0x000fe200000e0000 */
[----:B------:R-:W-:Y:S01]  /*4920*/  UMOV UR7, 0x10000000 ;  /* 0x1000000000077882 */ /* 0x000fe20000000000 */
[----:B------:R-:W-:Y:S01]  /*4930*/  R2UR UR19, R14 ;  /* 0x000000000e1372ca */ /* 0x000fe200000e0000 */
[----:B------:R-:W-:Y:S01]  /*4940*/  VIADD R20, R20, 0x40 ;  /* 0x0000004014147836 */ /* 0x000fe20000000000 */
[----:B------:R-:W-:Y:S01]  /*4950*/  ISETP.GT.AND P3, PT, R4, 0x1, PT ;  /* 0x000000010400780c */ /* 0x000fe20003f64270 */
[----:B------:R-:W-:Y:S01]  /*4960*/  UIADD3 UR14, UR5, 0x100, URZ ;  /* 0x00000100050e7890 */ /* 0x000fe2000fffe03f */
[----:B------:R-:W-:Y:S01]  /*4970*/  ISETP.NE.AND P1, PT, R6, 0x4, PT ;  /* 0x000000040600780c */ /* 0x000fe20003f25270 */
[----:B------:R-:W-:-:S02]  /*4980*/  UIADD3.X UR5, URZ, UR23, URZ, UP0, !UPT ;  /* 0x000000173f057290 */ /* 0x000fc400087fe43f */
[----:B------:R-:W-:Y:S01]  /*4990*/  UIADD3 UR15, UR8, 0x8100, URZ ;  /* 0x00008100080f7890 */ /* 0x000fe2000fffe03f */
[----:B------:R-:W-:Y:S02]  /*49a0*/  SEL R12, RZ, 0x1, P1 ;  /* 0x00000001ff0c7807 */ /* 0x000fe40000800000 */
[----:B------:R-:W-:Y:S01]  /*49b0*/  UMOV UR8, UR14 ;  /* 0x0000000e00087c82 */ /* 0x000fe20008000000 */
[----:B------:R-:W-:Y:S02]  /*49c0*/  SEL R6, R6, RZ, P1 ;  /* 0x000000ff06067207 */ /* 0x000fe40000800000 */
[----:B------:R-:W-:Y:S01]  /*49d0*/  LOP3.LUT R5, R5, R12, RZ, 0x3c, !PT ;  /* 0x0000000c05057212 */ /* 0x000fe200078e3cff */
[----:B------:R0:W-:Y:S02]  /*49e0*/  UTMALDG.3D [UR8], [UR4], desc[UR6] ;  /* 0x00000608040075b4 */ /* 0x0001e40008011000 */
[----:B0-----:R-:W-:Y:S01]  /*49f0*/  UMOV UR8, UR15 ;  /* 0x0000000f00087c82 */ /* 0x001fe20008000000 */
[----:B------:R-:W-:-:S02]  /*4a00*/  UMOV UR11, UR19 ;  /* 0x00000013000b7c82 */ /* 0x000fc40008000000 */
[----:B------:R0:W-:Y:S02]  /*4a10*/  UTMALDG.3D [UR8], [UR24], desc[UR6] ;  /* 0x00000608180075b4 */ /* 0x0001e40008011000 */
[----:B0-----:R-:W-:Y:S05]  /*4a20*/  @P3 BRA `(.L_x_109) ;  /* 0xfffffffc00483947 */ /* 0x001fea000383ffff */
.L_x_105:
[----:B------:R-:W-:Y:S05]  /*4a30*/  BSYNC B1 ;  /* 0x0000000000017941 */ /* 0x000fea0003800000 */
.L_x_104:
[----:B------:R-:W-:Y:S01]  /*4a40*/  LOP3.LUT P3, RZ, R11, 0xff, RZ, 0xc0, !PT ;  /* 0x000000ff0bff7812 */ /* 0x000fe2000786c0ff */
[----:B------:R-:W-:Y:S01]  /*4a50*/  IMAD.IADD R0, R13, 0x1, R0 ;  /* 0x000000010d007824 */ /* 0x000fe200078e0200 */
[----:B------:R-:W-:Y:S01]  /*4a60*/  IADD3 R16, P4, R16, UR20, RZ ;  /* 0x0000001410107c10 */ /* 0x000fe2000ff9e0ff */
[----:B------:R-:W-:Y:S01]  /*4a70*/  ULDC.64 UR4, c[0x0][0x650] ;  /* 0x0001940000047ab9 */ /* 0x000fe20000000a00 */
[----:B------:R-:W-:Y:S01]  /*4a80*/  BSSY B1, `(.L_x_110) ;  /* 0x000006b000017945 */ /* 0x000fe20003800000 */
[----:B------:R-:W-:Y:S01]  /*4a90*/  IMAD.MOV.U32 R7, RZ, RZ, -0x1 ;  /* 0xffffffffff077424 */ /* 0x000fe200078e00ff */
[----:B------:R-:W-:Y:S01]  /*4aa0*/  SHF.R.U32.HI R4, RZ, 0x2, R0 ;  /* 0x00000002ff047819 */ /* 0x000fe20000011600 */
[----:B------:R-:W-:Y:S01]  /*4ab0*/  IMAD.MOV.U32 R9, RZ, RZ, -0x1 ;  /* 0xffffffffff097424 */ /* 0x000fe200078e00ff */
[----:B------:R-:W-:Y:S01]  /*4ac0*/  ISETP.GT.U32.AND P1, PT, R0, 0x3, PT ;  /* 0x000000030000780c */ /* 0x000fe20003f24070 */
[----:B------:R-:W-:Y:S01]  /*4ad0*/  IMAD.MOV.U32 R8, RZ, RZ, -0x1 ;  /* 0xffffffffff087424 */ /* 0x000fe200078e00ff */
[----:B------:R-:W-:-:S02]  /*4ae0*/  LOP3.LUT R4, R4, 0x1, RZ, 0xc0, !PT ;  /* 0x0000000104047812 */ /* 0x000fc400078ec0ff */
[----:B------:R-:W-:Y:S01]  /*4af0*/  ISETP.LT.U32.AND P1, PT, R13, 0x4, P1 ;  /* 0x000000040d00780c */ /* 0x000fe20000f21070 */
[----:B------:R-:W0:Y:S01]  /*4b00*/  @P3 S2R R6, SR_CgaCtaId ;  /* 0x0000000000063919 */ /* 0x000e220000008800 */
[----:B------:R-:W-:Y:S02]  /*4b10*/  @P3 MOV R5, 0x400 ;  /* 0x0000040000053802 */ /* 0x000fe40000000f00 */
[----:B------:R-:W-:Y:S02]  /*4b20*/  IADD3.X R17, R17, UR13, RZ, P4, !PT ;  /* 0x0000000d11117c10 */ /* 0x000fe4000a7fe4ff */
[----:B------:R-:W-:Y:S02]  /*4b30*/  ISETP.GE.U32.AND P4, PT, R16, UR4, PT ;  /* 0x0000000410007c0c */ /* 0x000fe4000bf86070 */
[----:B------:R-:W-:Y:S02]  /*4b40*/  LOP3.LUT R0, R0, 0x3, RZ, 0xc0, !PT ;  /* 0x0000000300007812 */ /* 0x000fe400078ec0ff */
[----:B------:R-:W-:-:S02]  /*4b50*/  PRMT R11, RZ, 0x7610, R11 ;  /* 0x00007610ff0b7816 */ /* 0x000fc4000000000b */
[----:B0-----:R-:W-:-:S04]  /*4b60*/  @P3 LEA R5, R6, R5, 0x18 ;  /* 0x0000000506053211 */ /* 0x001fc800078ec0ff */
[----:B------:R0:W-:Y:S01]  /*4b70*/  @P3 SYNCS.ARRIVE.TRANS64.A1T0 RZ, [R5+URZ+0x58], RZ ;  /* 0x000058ff05ff39a7 */ /* 0x0001e2000810003f */
[----:B------:R-:W-:Y:S02]  /*4b80*/  ISETP.NE.U32.AND P3, PT, R4, 0x1, PT ;  /* 0x000000010400780c */ /* 0x000fe40003f65070 */
[----:B------:R-:W-:Y:S02]  /*4b90*/  SEL R4, RZ, 0x1, !P1 ;  /* 0x00000001ff047807 */ /* 0x000fe40004800000 */
[----:B------:R-:W-:Y:S02]  /*4ba0*/  ISETP.GE.U32.AND.EX P1, PT, R17, UR5, PT, P4 ;  /* 0x0000000511007c0c */ /* 0x000fe4000bf26140 */
[----:B------:R-:W-:-:S04]  /*4bb0*/  ISETP.GT.U32.AND P3, PT, R13, 0x3, !P3 ;  /* 0x000000030d00780c */ /* 0x000fc80005f64070 */
[----:B0-----:R-:W-:-:S04]  /*4bc0*/  SEL R5, RZ, 0x1, !P3 ;  /* 0x00000001ff057807 */ /* 0x001fc80005800000 */
[--C-:B------:R-:W-:Y:S02]  /*4bd0*/  LOP3.LUT R3, R5, R3, R4.reuse, 0x96, !PT ;  /* 0x0000000305037212 */ /* 0x100fe400078e9604 */
[----:B------:R-:W-:Y:S01]  /*4be0*/  PRMT R4, RZ, 0x7610, R4 ;  /* 0x00007610ff047816 */ /* 0x000fe20000000004 */
[----:B------:R-:W-:Y:S06]  /*4bf0*/  @P1 BRA `(.L_x_111) ;  /* 0x00000004004c1947 */ /* 0x000fec0003800000 */
[----:B------:R-:W-:Y:S01]  /*4c00*/  ULDC.64 UR4, c[0x0][0x628] ;  /* 0x00018a0000047ab9 */ /* 0x000fe20000000a00 */
[----:B------:R-:W0:Y:S01]  /*4c10*/  S2R R14, SR_CTAID.X ;  /* 0x00000000000e7919 */ /* 0x000e220000002500 */
[----:B------:R-:W-:Y:S01]  /*4c20*/  ISETP.NE.U32.AND P1, PT, RZ, UR4, PT ;  /* 0x00000004ff007c0c */ /* 0x000fe2000bf25070 */
[----:B------:R-:W-:Y:S01]  /*4c30*/  ULDC UR7, c[0x0][0x630] ;  /* 0x00018c0000077ab9 */ /* 0x000fe20000000800 */
[----:B------:R-:W-:Y:S01]  /*4c40*/  IMAD.MOV.U32 R4, RZ, RZ, R16 ;  /* 0x000000ffff047224 */ /* 0x000fe200078e0010 */
[----:B------:R-:W1:Y:S01]  /*4c50*/  S2R R12, SR_CTAID.Y ;  /* 0x00000000000c7919 */ /* 0x000e620000002600 */
[----:B------:R-:W-:Y:S01]  /*4c60*/  ISETP.NE.AND.EX P1, PT, RZ, UR5, PT, P1 ;  /* 0x00000005ff007c0c */ /* 0x000fe2000bf25310 */
[----:B------:R-:W-:-:S12]  /*4c70*/  IMAD.MOV.U32 R5, RZ, RZ, R17 ;  /* 0x000000ffff057224 */ /* 0x000fd800078e0011 */
[----:B------:R-:W-:Y:S05]  /*4c80*/  @!P1 BRA `(.L_x_112) ;  /* 0x0000000000289947 */ /* 0x000fea0003800000 */
[----:B------:R-:W-:Y:S02]  /*4c90*/  ULDC UR6, c[0x0][0x634] ;  /* 0x00018d0000067ab9 */ /* 0x000fe40000000800 */
[----:B------:R-:W-:-:S05]  /*4ca0*/  IADD3 R9, P1, R16, UR6, RZ ;  /* 0x0000000610097c10 */ /* 0x000fca000ff3e0ff */
[----:B------:R-:W-:-:S04]  /*4cb0*/  IMAD.X R15, RZ, RZ, R17, P1 ;  /* 0x000000ffff0f7224 */ /* 0x000fc800008e0611 */
[----:B------:R-:W-:-:S04]  /*4cc0*/  IMAD.WIDE.U32 R6, R15, UR4, RZ ;  /* 0x000000040f067c25 */ /* 0x000fc8000f8e00ff */
[----:B------:R-:W-:-:S04]  /*4cd0*/  IMAD.WIDE.U32 R6, P1, R9, UR5, R6 ;  /* 0x0000000509067c25 */ /* 0x000fc8000f820006 */
[----:B------:R-:W-:-:S04]  /*4ce0*/  IMAD.WIDE.U32 R8, R9, UR4, RZ ;  /* 0x0000000409087c25 */ /* 0x000fc8000f8e00ff */
[----:B------:R-:W-:Y:S01]  /*4cf0*/  IMAD.X R5, RZ, RZ, RZ, P1 ;  /* 0x000000ffff057224 */ /* 0x000fe200008e06ff */
[----:B------:R-:W-:Y:S01]  /*4d00*/  IADD3 RZ, P1, R9, R6, RZ ;  /* 0x0000000609ff7210 */ /* 0x000fe20007f3e0ff */
[----:B------:R-:W-:-:S04]  /*4d10*/  IMAD.MOV.U32 R4, RZ, RZ, R7 ;  /* 0x000000ffff047224 */ /* 0x000fc800078e0007 */
[----:B------:R-:W-:-:S08]  /*4d20*/  IMAD.WIDE.U32.X R4, R15, UR5, R4, P1 ;  /* 0x000000050f047c25 */ /* 0x000fd000088e0404 */
.L_x_112:
[--C-:B------:R-:W-:Y:S01]  /*4d30*/  SHF.R.U64 R8, R4, UR7, R5.reuse ;  /* 0x0000000704087c19 */ /* 0x100fe20008001205 */
[----:B------:R-:W-:Y:S01]  /*4d40*/  ULDC.64 UR4, c[0x0][0x620] ;  /* 0x0001880000047ab9 */ /* 0x000fe20000000a00 */
[----:B------:R-:W-:Y:S01]  /*4d50*/  SHF.R.U32.HI R4, RZ, UR7, R5 ;  /* 0x00000007ff047c19 */ /* 0x000fe20008011605 */
[----:B------:R-:W2:Y:S01]  /*4d60*/  LDC R25, c[0x0][0x144] ;  /* 0x00005100ff197b82 */ /* 0x000ea20000000800 */
[----:B------:R-:W-:Y:S01]  /*4d70*/  IADD3 R7, P1, RZ, -R8, RZ ;  /* 0x80000008ff077210 */ /* 0x000fe20007f3e0ff */
[----:B------:R-:W-:Y:S01]  /*4d80*/  ULDC.64 UR8, c[0x0][0x640] ;  /* 0x0001900000087ab9 */ /* 0x000fe20000000a00 */
[----:B0-----:R-:W-:Y:S01]  /*4d90*/  I2FP.F32.U32 R9, R14 ;  /* 0x0000000e00097245 */ /* 0x001fe20000201000 */
[----:B------:R-:W-:Y:S02]  /*4da0*/  ULDC UR6, c[0x0][0x608] ;  /* 0x0001820000067ab9 */ /* 0x000fe40000000800 */
[----:B------:R-:W-:Y:S01]  /*4db0*/  IMAD.X R4, RZ, RZ, ~R4, P1 ;  /* 0x000000ffff047224 */ /* 0x000fe200008e0e04 */
[----:B------:R-:W-:Y:S01]  /*4dc0*/  ISETP.NE.U32.AND P1, PT, RZ, UR8, PT ;  /* 0x00000008ff007c0c */ /* 0x000fe2000bf25070 */
[----:B------:R-:W0:Y:S02]  /*4dd0*/  LDC R21, c[0x0][0x148] ;  /* 0x00005200ff157b82 */ /* 0x000e240000000800 */
[----:B------:R-:W-:Y:S01]  /*4de0*/  IMAD R6, R4, UR4, RZ ;  /* 0x0000000404067c24 */ /* 0x000fe2000f8e02ff */
[----:B------:R-:W-:Y:S01]  /*4df0*/  ISETP.NE.AND.EX P1, PT, RZ, UR9, PT, P1 ;  /* 0x00000009ff007c0c */ /* 0x000fe2000bf25310 */
[----:B------:R-:W-:Y:S01]  /*4e00*/  IMAD.WIDE.U32 R4, R7, UR4, R16 ;  /* 0x0000000407047c25 */ /* 0x000fe2000f8e0010 */
[----:B------:R-:W-:-:S03]  /*4e10*/  ULDC UR4, c[0x0][0x150] ;  /* 0x0000540000047ab9 */ /* 0x000fc60000000800 */
[----:B------:R-:W-:Y:S02]  /*4e20*/  IMAD R7, R7, UR5, R6 ;  /* 0x0000000507077c24 */ /* 0x000fe4000f8e0206 */
[----:B------:R-:W-:Y:S01]  /*4e30*/  FMUL R6, R9, UR4 ;  /* 0x0000000409067c20 */ /* 0x000fe20008400000 */
[----:B------:R-:W-:Y:S01]  /*4e40*/  ULDC UR4, c[0x0][0x618] ;  /* 0x0001860000047ab9 */ /* 0x000fe20000000800 */
[----:B------:R-:W-:Y:S01]  /*4e50*/  ULDC UR5, c[0x0][0x154] ;  /* 0x0000550000057ab9 */ /* 0x000fe20000000800 */
[----:B------:R-:W-:-:S03]  /*4e60*/  IMAD.IADD R5, R5, 0x1, R7 ;  /* 0x0000000105057824 */ /* 0x000fc600078e0207 */
[----:B------:R-:W3:Y:S02]  /*4e70*/  F2I.U32.TRUNC.NTZ R6, R6 ;  /* 0x0000000600067305 */ /* 0x000ee4000020f000 */
[----:B------:R-:W-:Y:S02]  /*4e80*/  SHF.R.U64 R9, R4, UR4, R5 ;  /* 0x0000000404097c19 */ /* 0x000fe40008001205 */
[----:B-1----:R-:W-:-:S05]  /*4e90*/  I2FP.F32.U32 R4, R12 ;  /* 0x0000000c00047245 */ /* 0x002fca0000201000 */
[----:B------:R-:W-:Y:S01]  /*4ea0*/  FMUL R22, R4, UR5 ;  /* 0x0000000504167c20 */ /* 0x000fe20008400000 */
[----:B------:R-:W-:Y:S01]  /*4eb0*/  SHF.R.U32.HI R4, RZ, UR4, R5 ;  /* 0x00000004ff047c19 */ /* 0x000fe20008011605 */
[----:B------:R-:W-:-:S03]  /*4ec0*/  ULDC UR4, c[0x0][0x658] ;  /* 0x0001960000047ab9 */ /* 0x000fc60000000800 */
[--C-:B------:R-:W-:Y:S01]  /*4ed0*/  SHF.R.U64 R20, R9, UR6, R4.reuse ;  /* 0x0000000609147c19 */ /* 0x100fe20008001204 */
[----:B------:R-:W1:Y:S01]  /*4ee0*/  F2I.U32.TRUNC.NTZ R22, R22 ;  /* 0x0000001600167305 */ /* 0x000e62000020f000 */
[----:B------:R-:W-:Y:S01]  /*4ef0*/  SHF.R.U32.HI R5, RZ, UR6, R4 ;  /* 0x00000006ff057c19 */ /* 0x000fe20008011604 */
[----:B---3--:R-:W-:-:S03]  /*4f00*/  IMAD.MOV R6, RZ, RZ, -R6 ;  /* 0x000000ffff067224 */ /* 0x008fc600078e0a06 */
[--C-:B------:R-:W-:Y:S01]  /*4f10*/  SHF.R.U64 R15, R20, UR4, R5.reuse ;  /* 0x00000004140f7c19 */ /* 0x100fe20008001205 */
[----:B--2---:R-:W-:Y:S01]  /*4f20*/  IMAD R14, R25, R6, R14 ;  /* 0x00000006190e7224 */ /* 0x004fe200078e020e */
[----:B------:R-:W-:-:S03]  /*4f30*/  SHF.R.U32.HI R23, RZ, UR4, R5 ;  /* 0x00000004ff177c19 */ /* 0x000fc60008011605 */
[----:B------:R-:W-:Y:S02]  /*4f40*/  IMAD.MOV.U32 R4, RZ, RZ, R15 ;  /* 0x000000ffff047224 */ /* 0x000fe400078e000f */
[----:B------:R-:W-:Y:S01]  /*4f50*/  IMAD.MOV.U32 R5, RZ, RZ, R23 ;  /* 0x000000ffff057224 */ /* 0x000fe200078e0017 */
[----:B-1----:R-:W-:Y:S06]  /*4f60*/  @!P1 BRA `(.L_x_113) ;  /* 0x0000000000289947 */ /* 0x002fec0003800000 */
[----:B------:R-:W-:Y:S02]  /*4f70*/  ULDC UR4, c[0x0][0x64c] ;  /* 0x0001930000047ab9 */ /* 0x000fe40000000800 */
[----:B------:R-:W-:-:S05]  /*4f80*/  IADD3 R5, P1, R15, UR4, RZ ;  /* 0x000000040f057c10 */ /* 0x000fca000ff3e0ff */
[----:B------:R-:W-:-:S04]  /*4f90*/  IMAD.X R23, RZ, RZ, R23, P1 ;  /* 0x000000ffff177224 */ /* 0x000fc800008e0617 */
[----:B------:R-:W-:-:S04]  /*4fa0*/  IMAD.WIDE.U32 R6, R23, UR8, RZ ;  /* 0x0000000817067c25 */ /* 0x000fc8000f8e00ff */
[----:B------:R-:W-:-:S04]  /*4fb0*/  IMAD.WIDE.U32 R6, P1, R5, UR9, R6 ;  /* 0x0000000905067c25 */ /* 0x000fc8000f820006 */
[----:B------:R-:W-:-:S04]  /*4fc0*/  IMAD.WIDE.U32 R4, R5, UR8, RZ ;  /* 0x0000000805047c25 */ /* 0x000fc8000f8e00ff */
[----:B------:R-:W-:Y:S01]  /*4fd0*/  IMAD.MOV.U32 R4, RZ, RZ, R7 ;  /* 0x000000ffff047224 */ /* 0x000fe200078e0007 */
[----:B------:R-:W-:Y:S01]  /*4fe0*/  IADD3 RZ, P3, R5, R6, RZ ;  /* 0x0000000605ff7210 */ /* 0x000fe20007f7e0ff */
[----:B------:R-:W-:-:S04]  /*4ff0*/  IMAD.X R5, RZ, RZ, RZ, P1 ;  /* 0x000000ffff057224 */ /* 0x000fc800008e06ff */
[----:B------:R-:W-:-:S08]  /*5000*/  IMAD.WIDE.U32.X R4, R23, UR9, R4, P3 ;  /* 0x0000000917047c25 */ /* 0x000fd000098e0404 */
.L_x_113:
[----:B------:R-:W-:Y:S01]  /*5010*/  ISETP.NE.AND P1, PT, R2, 0x1, PT ;  /* 0x000000010200780c */ /* 0x000fe20003f25270 */
[----:B------:R-:W-:Y:S01]  /*5020*/  ULDC UR4, c[0x0][0x648] ;  /* 0x0001920000047ab9 */ /* 0x000fe20000000800 */
[----:B------:R-:W-:Y:S01]  /*5030*/  LOP3.LUT R20, R20, UR17, RZ, 0xc0, !PT ;  /* 0x0000001114147c12 */ /* 0x000fe2000f8ec0ff */
[----:B------:R-:W-:Y:S01]  /*5040*/  IMAD.MOV R22, RZ, RZ, -R22 ;  /* 0x000000ffff167224 */ /* 0x000fe200078e0a16 */
[----:B------:R-:W-:Y:S01]  /*5050*/  SHF.R.U64 R5, R4, UR4, R5 ;  /* 0x0000000404057c19 */ /* 0x000fe20008001205 */
[----:B------:R-:W-:Y:S01]  /*5060*/  ULDC UR4, c[0x0][0x638] ;  /* 0x00018e0000047ab9 */ /* 0x000fe20000000800 */
[----:B------:R-:W-:Y:S01]  /*5070*/  LOP3.LUT R6, R9, UR16, RZ, 0xc0, !PT ;  /* 0x0000001009067c12 */ /* 0x000fe2000f8ec0ff */
[----:B------:R-:W-:Y:S02]  /*5080*/  ULDC UR5, c[0x0][0x610] ;  /* 0x0001840000057ab9 */ /* 0x000fe40000000800 */
[----:B------:R-:W-:Y:S02]  /*5090*/  IMAD.MOV R4, RZ, RZ, -R5 ;  /* 0x000000ffff047224 */ /* 0x000fe400078e0a05 */
[----:B------:R-:W-:-:S02]  /*50a0*/  IMAD R5, R5, UR18, R20 ;  /* 0x0000001205057c24 */ /* 0x000fc4000f8e0214 */
[----:B0-----:R-:W-:Y:S02]  /*50b0*/  @P1 IMAD R14, R21, R22, R12 ;  /* 0x00000016150e1224 */ /* 0x001fe400078e020c */
[----:B------:R-:W-:Y:S01]  /*50c0*/  IMAD R15, R4, UR4, R15 ;  /* 0x00000004040f7c24 */ /* 0x000fe2000f8e020f */
[----:B------:R-:W-:Y:S01]  /*50d0*/  ULDC UR4, c[0x0][0x600] ;  /* 0x0001800000047ab9 */ /* 0x000fe20000000800 */
[----:B------:R-:W-:Y:S02]  /*50e0*/  IMAD R14, R5, UR5, R14 ;  /* 0x00000005050e7c24 */ /* 0x000fe4000f8e020e */
[----:B------:R-:W-:Y:S02]  /*50f0*/  IMAD R15, R15, UR4, R6 ;  /* 0x000000040f0f7c24 */ /* 0x000fe4000f8e0206 */
[----:B------:R-:W-:-:S03]  /*5100*/  IMAD.MOV.U32 R4, RZ, RZ, 0x1 ;  /* 0x00000001ff047424 */ /* 0x000fc600078e00ff */
[----:B------:R-:W-:Y:S02]  /*5110*/  SEL R9, R15, R14, !P1 ;  /* 0x0000000e0f097207 */ /* 0x000fe40004800000 */
[----:B------:R-:W-:-:S07]  /*5120*/  SEL R7, R14, R15, !P1 ;  /* 0x0000000f0e077207 */ /* 0x000fce0004800000 */
.L_x_111:
[----:B------:R-:W-:Y:S05]  /*5130*/  BSYNC B1 ;  /* 0x0000000000017941 */ /* 0x000fea0003800000 */
.L_x_110:
[----:B------:R-:W-:-:S13]  /*5140*/  LOP3.LUT P1, RZ, R4, 0xff, RZ, 0xc0, !PT ;  /* 0x000000ff04ff7812 */ /* 0x000fda000782c0ff */
[----:B------:R-:W-:Y:S05]  /*5150*/  @P1 BRA `(.L_x_114) ;  /* 0xfffffff400481947 */ /* 0x000fea000383ffff */
[----:B------:R-:W-:Y:S05]  /*5160*/  BSYNC B0 ;  /* 0x0000000000007941 */ /* 0x000fea0003800000 */
.L_x_102:
[----:B------:R-:W-:-:S03]  /*5170*/  UMOV UR4, 0xffffffff ;  /* 0xffffffff00047882 */ /* 0x000fc60000000000 */
[----:B------:R-:W-:Y:S05]  /*5180*/  BRA.DIV UR4, `(.L_x_115) ;  /* 0x0000000604147947 */ /* 0x000fea000b800000 */
[----:B------:R-:W-:-:S13]  /*5190*/  ELECT P6, URZ, PT ;  /* 0x00000000003f782f */ /* 0x000fda00038c0000 */
.L_x_129:
[----:B------:R-:W-:Y:S04]  /*51a0*/  BSSY B0, `(.L_x_116) ;  /* 0x000002b000007945 */ /* 0x000fe80003800000 */
[----:B------:R-:W-:Y:S05]  /*51b0*/  @!P6 BRA `(.L_x_117) ;  /* 0x0000000000a4e947 */ /* 0x000fea0003800000 */
[----:B------:R-:W-:-:S04]  /*51c0*/  LOP3.LUT R19, R19, 0x2, RZ, 0xfc, !PT ;  /* 0x0000000213137812 */ /* 0x000fc800078efcff */
[----:B------:R-:W-:-:S13]  /*51d0*/  ISETP.NE.AND P0, PT, R19, 0x3, PT ;  /* 0x000000031300780c */ /* 0x000fda0003f05270 */
[----:B------:R-:W-:Y:S05]  /*51e0*/  @!P0 BRA `(.L_x_118) ;  /* 0x0000000000048947 */ /* 0x000fea0003800000 */
[----:B------:R-:W-:Y:S01]  /*51f0*/  BPT.TRAP 0x1 ;  /* 0x000000040000795c */ /* 0x000fe20000300000 */
.L_x_118:
[----:B------:R-:W0:Y:S01]  /*5200*/  S2R R5, SR_CgaCtaId ;  /* 0x0000000000057919 */ /* 0x000e220000008800 */
[----:B------:R-:W-:Y:S02]  /*5210*/  MOV R2, 0x400 ;  /* 0x0000040000027802 */ /* 0x000fe40000000f00 */
[----:B------:R-:W-:Y:S02]  /*5220*/  SHF.L.U32 R4, R3, 0x1f, RZ ;  /* 0x0000001f03047819 */ /* 0x000fe400000006ff */
[----:B0-----:R-:W-:-:S05]  /*5230*/  LEA R5, R5, R2, 0x18 ;  /* 0x0000000205057211 */ /* 0x001fca00078ec0ff */
[----:B------:R-:W-:-:S04]  /*5240*/  VIADD R5, R5, 0x20 ;  /* 0x0000002005057836 */ /* 0x000fc80000000000 */
[C---:B------:R-:W-:Y:S02]  /*5250*/  IMAD R7, R0.reuse, 0x8, R5 ;  /* 0x0000000800077824 */ /* 0x040fe400078e0205 */
[----:B------:R-:W-:Y:S02]  /*5260*/  VIADD R0, R0, 0x1 ;  /* 0x0000000100007836 */ /* 0x000fe40000000000 */
[----:B------:R-:W0:Y:S03]  /*5270*/  SYNCS.PHASECHK.TRANS64.TRYWAIT P0, [R7+URZ], R4 ;  /* 0x00000004070075a7 */ /* 0x000e26000800017f */
[----:B------:R-:W-:-:S04]  /*5280*/  ISETP.NE.AND P1, PT, R0, 0x4, PT ;  /* 0x000000040000780c */ /* 0x000fc80003f25270 */
[----:B------:R-:W-:Y:S02]  /*5290*/  SEL R2, RZ, 0x1, P1 ;  /* 0x00000001ff027807 */ /* 0x000fe40000800000 */
[----:B------:R-:W-:Y:S02]  /*52a0*/  SEL R0, R0, RZ, P1 ;  /* 0x000000ff00007207 */ /* 0x000fe40000800000 */
[----:B------:R-:W-:-:S03]  /*52b0*/  LOP3.LUT R9, R3, R2, RZ, 0x3c, !PT ;  /* 0x0000000203097212 */ /* 0x000fc600078e3cff */
[----:B------:R-:W-:Y:S01]  /*52c0*/  IMAD R6, R0, 0x8, R5 ;  /* 0x0000000800067824 */ /* 0x000fe200078e0205 */
[----:B------:R-:W-:Y:S01]  /*52d0*/  SHF.L.U32 R3, R9, 0x1f, RZ ;  /* 0x0000001f09037819 */ /* 0x000fe200000006ff */
[----:B0-----:R-:W-:Y:S06]  /*52e0*/  @!P0 BRA `(.L_x_119) ;  /* 0x0000000000dc8947 */ /* 0x001fec0003800000 */
.L_x_130:
[----:B------:R-:W1:Y:S01]  /*52f0*/  SYNCS.PHASECHK.TRANS64.TRYWAIT P0, [R6+URZ], R3 ;  /* 0x00000003060075a7 */ /* 0x000e62000800017f */
[----:B------:R-:W-:-:S05]  /*5300*/  VIADD R0, R0, 0x1 ;  /* 0x0000000100007836 */ /* 0x000fca0000000000 */
[----:B------:R-:W-:-:S04]  /*5310*/  ISETP.NE.AND P1, PT, R0, 0x4, PT ;  /* 0x000000040000780c */ /* 0x000fc80003f25270 */
[----:B------:R-:W-:Y:S02]  /*5320*/  SEL R2, RZ, 0x1, P1 ;  /* 0x00000001ff027807 */ /* 0x000fe40000800000 */
[----:B------:R-:W-:Y:S02]  /*5330*/  SEL R0, R0, RZ, P1 ;  /* 0x000000ff00007207 */ /* 0x000fe40000800000 */
[----:B------:R-:W-:-:S03]  /*5340*/  LOP3.LUT R9, R9, R2, RZ, 0x3c, !PT ;  /* 0x0000000209097212 */ /* 0x000fc600078e3cff */
[----:B0-----:R-:W-:Y:S01]  /*5350*/  IMAD R7, R0, 0x8, R5 ;  /* 0x0000000800077824 */ /* 0x001fe200078e0205 */
[----:B------:R-:W-:Y:S01]  /*5360*/  SHF.L.U32 R4, R9, 0x1f, RZ ;  /* 0x0000001f09047819 */ /* 0x000fe200000006ff */
[----:B-1----:R-:W-:Y:S06]  /*5370*/  @!P0 BRA `(.L_x_120) ;  /* 0x0000000000cc8947 */ /* 0x002fec0003800000 */
.L_x_131:
[----:B------:R-:W1:Y:S01]  /*5380*/  SYNCS.PHASECHK.TRANS64.TRYWAIT P0, [R7+URZ], R4 ;  /* 0x00000004070075a7 */ /* 0x000e62000800017f */
[----:B------:R-:W-:-:S05]  /*5390*/  VIADD R0, R0, 0x1 ;  /* 0x0000000100007836 */ /* 0x000fca0000000000 */
[----:B------:R-:W-:-:S04]  /*53a0*/  ISETP.NE.AND P1, PT, R0, 0x4, PT ;  /* 0x000000040000780c */ /* 0x000fc80003f25270 */
[----:B------:R-:W-:Y:S02]  /*53b0*/  SEL R2, RZ, 0x1, P1 ;  /* 0x00000001ff027807 */ /* 0x000fe40000800000 */
[----:B------:R-:W-:Y:S02]  /*53c0*/  SEL R0, R0, RZ, P1 ;  /* 0x000000ff00007207 */ /* 0x000fe40000800000 */
[----:B------:R-:W-:Y:S01]  /*53d0*/  LOP3.LUT R2, R9, R2, RZ, 0x3c, !PT ;  /* 0x0000000209027212 */ /* 0x000fe200078e3cff */
[----:B-1----:R-:W-:Y:S06]  /*53e0*/  @!P0 BRA `(.L_x_121) ;  /* 0x0000000000c48947 */ /* 0x002fec0003800000 */
.L_x_132:
[----:B------:R-:W-:Y:S01]  /*53f0*/  IMAD R5, R0, 0x8, R5 ;  /* 0x0000000800057824 */ /* 0x000fe200078e0205 */
[----:B------:R-:W-:-:S07]  /*5400*/  SHF.L.U32 R0, R2, 0x1f, RZ ;  /* 0x0000001f02007819 */ /* 0x000fce00000006ff */
.L_x_122:
[----:B--2---:R2:W3:Y:S02]  /*5410*/  SYNCS.PHASECHK.TRANS64.TRYWAIT P0, [R5+URZ], R0 ;  /* 0x00000000050075a7 */ /* 0x0044e4000800017f */
[----:B---3--:R-:W-:Y:S05]  /*5420*/  @!P0 NANOSLEEP.SYNCS 0x989680 ;  /* 0x009896800000895d */ /* 0x008fea0003900000 */
[----:B------:R-:W3:Y:S02]  /*5430*/  @!P0 SYNCS.PHASECHK.TRANS64 P0, [R5+URZ], R0 ;  /* 0x00000000050085a7 */ /* 0x000ee4000800007f */
[----:B---3--:R-:W-:Y:S05]  /*5440*/  @!P0 BRA `(.L_x_122) ;  /* 0xfffffffc00f08947 */ /* 0x008fea000383ffff */
.L_x_117:
[----:B------:R-:W-:Y:S05]  /*5450*/  BSYNC B0 ;  /* 0x0000000000007941 */ /* 0x000fea0003800000 */
.L_x_116:
[----:B------:R-:W-:Y:S05]  /*5460*/  EXIT ;  /* 0x000000000000794d */ /* 0x000fea0003800000 */
.L_x_17:
[----:B---3--:R3:W4:Y:S02]  /*5470*/  SYNCS.PHASECHK.TRANS64.TRYWAIT P1, [R3+URZ], R0 ;  /* 0x00000000030075a7 */ /* 0x008724000802017f */
[----:B----4-:R-:W-:Y:S05]  /*5480*/  @!P1 NANOSLEEP.SYNCS 0x989680 ;  /* 0x009896800000995d */ /* 0x010fea0003900000 */
[----:B------:R-:W4:Y:S02]  /*5490*/  @!P1 SYNCS.PHASECHK.TRANS64 P1, [R3+URZ], R0 ;  /* 0x00000000030095a7 */ /* 0x000f24000802007f */
[----:B----4-:R-:W-:Y:S05]  /*54a0*/  @!P1 BRA `(.L_x_17) ;  /* 0xfffffffc00f09947 */ /* 0x010fea000383ffff */
[----:B------:R-:W-:Y:S05]  /*54b0*/  BRA `(.L_x_16) ;  /* 0xffffffbc00647947 */ /* 0x000fea000383ffff */
.L_x_22:
[----:B-1----:R1:W2:Y:S02]  /*54c0*/  SYNCS.PHASECHK.TRANS64.TRYWAIT P1, [R5+URZ], R4 ;  /* 0x00000004050075a7 */ /* 0x0022a4000802017f */
[----:B--2---:R-:W-:Y:S05]  /*54d0*/  @!P1 NANOSLEEP.SYNCS 0x989680 ;  /* 0x009896800000995d */ /* 0x004fea0003900000 */
[----:B------:R-:W2:Y:S02]  /*54e0*/  @!P1 SYNCS.PHASECHK.TRANS64 P1, [R5+URZ], R4 ;  /* 0x00000004050095a7 */ /* 0x000ea4000802007f */
[----:B--2---:R-:W-:Y:S05]  /*54f0*/  @!P1 BRA `(.L_x_22) ;  /* 0xfffffffc00f09947 */ /* 0x004fea000383ffff */
[----:B------:R-:W-:Y:S05]  /*5500*/  BRA `(.L_x_21) ;  /* 0xffffffc000147947 */ /* 0x000fea000383ffff */
.L_x_103:
[----:B------:R-:W-:Y:S01]  /*5510*/  BSSY B1, `(.L_x_123) ;  /* 0x0000006000017945 */ /* 0x000fe20003800000 */
[----:B------:R-:W-:-:S07]  /*5520*/  IMAD.MOV.U32 R15, RZ, RZ, -0x1 ;  /* 0xffffffffff0f7424 */ /* 0x000fce00078e00ff */
[----:B------:R-:W-:Y:S05]  /*5530*/  WARPSYNC.COLLECTIVE R15, `(.L_x_124) ;  /* 0x000000000f0c7348 */ /* 0x000fea0003c00000 */
[----:B------:R-:W-:Y:S02]  /*5540*/  ELECT P6, UR62, PT ;  /* 0x00000000003e782f */ /* 0x000fe400038c0000 */
[----:B------:R-:W-:Y:S01]  /*5550*/  MOV R14, UR62 ;  /* 0x0000003e000e7c02 */ /* 0x000fe20008000f00 */
[----:B------:R-:W-:Y:S10]  /*5560*/  ENDCOLLECTIVE ;  /* 0x000000000000791b */ /* 0x000ff40003800000 */
.L_x_124:
[----:B------:R-:W-:Y:S05]  /*5570*/  BSYNC B1 ;  /* 0x0000000000017941 */ /* 0x000fea0003800000 */
.L_x_123:
[----:B------:R-:W-:Y:S05]  /*5580*/  BRA `(.L_x_125) ;  /* 0xfffffff000487947 */ /* 0x000fea000383ffff */
.L_x_106:
[----:B0-----:R0:W1:Y:S02]  /*5590*/  SYNCS.PHASECHK.TRANS64.TRYWAIT P1, [R12+URZ+0x20], R7 ;  /* 0x000020070c0075a7 */ /* 0x001064000802017f */
[----:B-1----:R-:W-:Y:S05]  /*55a0*/  @!P1 NANOSLEEP.SYNCS 0x989680 ;  /* 0x009896800000995d */ /* 0x002fea0003900000 */
[----:B------:R-:W1:Y:S02]  /*55b0*/  @!P1 SYNCS.PHASECHK.TRANS64 P1, [R12+URZ+0x20], R7 ;  /* 0x000020070c0095a7 */ /* 0x000e64000802007f */
[----:B-1----:R-:W-:Y:S05]  /*55c0*/  @!P1 BRA `(.L_x_106) ;  /* 0xfffffffc00f09947 */ /* 0x002fea000383ffff */
[----:B------:R-:W-:Y:S05]  /*55d0*/  BRA `(.L_x_126) ;  /* 0xfffffff0007c7947 */ /* 0x000fea000383ffff */
.L_x_115:
[----:B------:R-:W-:Y:S01]  /*55e0*/  BSSY B0, `(.L_x_127) ;  /* 0x0000006000007945 */ /* 0x000fe20003800000 */
[----:B------:R-:W-:-:S07]  /*55f0*/  IMAD.MOV.U32 R15, RZ, RZ, -0x1 ;  /* 0xffffffffff0f7424 */ /* 0x000fce00078e00ff */
[----:B------:R-:W-:Y:S05]  /*5600*/  WARPSYNC.COLLECTIVE R15, `(.L_x_128) ;  /* 0x000000000f0c7348 */ /* 0x000fea0003c00000 */
[----:B------:R-:W-:Y:S02]  /*5610*/  ELECT P6, UR62, PT ;  /* 0x00000000003e782f */ /* 0x000fe400038c0000 */
[----:B------:R-:W-:Y:S01]  /*5620*/  MOV R14, UR62 ;  /* 0x0000003e000e7c02 */ /* 0x000fe20008000f00 */
[----:B------:R-:W-:Y:S10]  /*5630*/  ENDCOLLECTIVE ;  /* 0x000000000000791b */ /* 0x000ff40003800000 */
.L_x_128:
[----:B------:R-:W-:Y:S05]  /*5640*/  BSYNC B0 ;  /* 0x0000000000007941 */ /* 0x000fea0003800000 */
.L_x_127:
[----:B------:R-:W-:Y:S05]  /*5650*/  BRA `(.L_x_129) ;  /* 0xfffffff800d07947 */ /* 0x000fea000383ffff */
.L_x_119:
[----:B0-----:R0:W1:Y:S02]  /*5660*/  SYNCS.PHASECHK.TRANS64.TRYWAIT P0, [R7+URZ], R4 ;  /* 0x00000004070075a7 */ /* 0x001064000800017f */
[----:B-1----:R-:W-:Y:S05]  /*5670*/  @!P0 NANOSLEEP.SYNCS 0x989680 ;  /* 0x009896800000895d */ /* 0x002fea0003900000 */
[----:B------:R-:W1:Y:S02]  /*5680*/  @!P0 SYNCS.PHASECHK.TRANS64 P0, [R7+URZ], R4 ;  /* 0x00000004070085a7 */ /* 0x000e64000800007f */
[----:B-1----:R-:W-:Y:S05]  /*5690*/  @!P0 BRA `(.L_x_119) ;  /* 0xfffffffc00f08947 */ /* 0x002fea000383ffff */
[----:B------:R-:W-:Y:S05]  /*56a0*/  BRA `(.L_x_130) ;  /* 0xfffffffc00107947 */ /* 0x000fea000383ffff */
.L_x_120:
[----:B0-----:R0:W1:Y:S02]  /*56b0*/  SYNCS.PHASECHK.TRANS64.TRYWAIT P0, [R6+URZ], R3 ;  /* 0x00000003060075a7 */ /* 0x001064000800017f */
[----:B-1----:R-:W-:Y:S05]  /*56c0*/  @!P0 NANOSLEEP.SYNCS 0x989680 ;  /* 0x009896800000895d */ /* 0x002fea0003900000 */
[----:B------:R-:W1:Y:S02]  /*56d0*/  @!P0 SYNCS.PHASECHK.TRANS64 P0, [R6+URZ], R3 ;  /* 0x00000003060085a7 */ /* 0x000e64000800007f */
[----:B-1----:R-:W-:Y:S05]  /*56e0*/  @!P0 BRA `(.L_x_120) ;  /* 0xfffffffc00f08947 */ /* 0x002fea000383ffff */
[----:B------:R-:W-:Y:S05]  /*56f0*/  BRA `(.L_x_131) ;  /* 0xfffffffc00207947 */ /* 0x000fea000383ffff */
.L_x_121:
[----:B-1----:R1:W2:Y:S02]  /*5700*/  SYNCS.PHASECHK.TRANS64.TRYWAIT P0, [R7+URZ], R4 ;  /* 0x00000004070075a7 */ /* 0x0022a4000800017f */
[----:B--2---:R-:W-:Y:S05]  /*5710*/  @!P0 NANOSLEEP.SYNCS 0x989680 ;  /* 0x009896800000895d */ /* 0x004fea0003900000 */
[----:B------:R-:W2:Y:S02]  /*5720*/  @!P0 SYNCS.PHASECHK.TRANS64 P0, [R7+URZ], R4 ;  /* 0x00000004070085a7 */ /* 0x000ea4000800007f */
[----:B--2---:R-:W-:Y:S05]  /*5730*/  @!P0 BRA `(.L_x_121) ;  /* 0xfffffffc00f08947 */ /* 0x004fea000383ffff */
[----:B------:R-:W-:Y:S05]  /*5740*/  BRA `(.L_x_132) ;  /* 0xfffffffc00287947 */ /* 0x000fea000383ffff */
.L_x_133:
[----:B------:R-:W-:-:S00]  /*5750*/  BRA `(.L_x_133) ;  /* 0xfffffffc00fc7947 */ /* 0x000fc0000383ffff */
[----:B------:R-:W-:-:S00]  /*5760*/  NOP ;  /* 0x0000000000007918 */ /* 0x000fc00000000000 */
        /* <DEDUP_REMOVED lines=9> */
.L_x_134:


//--------------------- .nv.global.init           --------------------------
	.section	.nv.global.init,"aw",@progbits
.nv.global.init:
	.type		$str$22,@object
	.size		$str$22,($str$23 - $str$22)
$str$22:
        /*0000*/ 	.byte	0x6b, 0x5f, 0x74, 0x69, 0x6c, 0x65, 0x5f, 0x63, 0x6f, 0x75, 0x6e, 0x74, 0x20, 0x3e, 0x3d, 0x20
        /*0010*/ 	.byte	0x31, 0x00
	.type		$str$23,@object
	.size		$str$23,(__unnamed_1 - $str$23)
$str$23:
        /*0012*/ 	.byte	0x2f, 0x74, 0x6d, 0x70, 0x2f, 0x63, 0x75, 0x74, 0x6c, 0x61, 0x73, 0x73, 0x5f, 0x73, 0x77, 0x65
        /*0022*/ 	.byte	0x65, 0x70, 0x5f, 0x73, 0x72, 0x63, 0x2f, 0x69, 0x6e, 0x63, 0x6c, 0x75, 0x64, 0x65, 0x2f, 0x63
        /*0032*/ 	.byte	0x75, 0x74, 0x6c, 0x61, 0x73, 0x73, 0x2f, 0x67, 0x65, 0x6d, 0x6d, 0x2f, 0x63, 0x6f, 0x6c, 0x6c
        /*0042*/ 	.byte	0x65, 0x63, 0x74, 0x69, 0x76, 0x65, 0x2f, 0x73, 0x6d, 0x39, 0x30, 0x5f, 0x6d, 0x6d, 0x61, 0x5f
        /*0052*/ 	.byte	0x74, 0x6d, 0x61, 0x5f, 0x67, 0x6d, 0x6d, 0x61, 0x5f, 0x73, 0x73, 0x5f, 0x77, 0x61, 0x72, 0x70
        /*0062*/ 	.byte	0x73, 0x70, 0x65, 0x63, 0x69, 0x61, 0x6c, 0x69, 0x7a, 0x65, 0x64, 0x2e, 0x68, 0x70, 0x70, 0x00
	.type		__unnamed_1,@object
	.size		__unnamed_1,(.L_0 - __unnamed_1)
__unnamed_1:
        /*0072*/ 	.byte	0x76, 0x6f, 0x69, 0x64, 0x20, 0x63, 0x75, 0x74, 0x6c, 0x61, 0x73, 0x73, 0x3a, 0x3a, 0x67, 0x65
        /* <DEDUP_REMOVED lines=171> */
        /*0b32*/ 	.byte	0x3a, 0x3a, 0x69, 0x64, 0x65, 0x6e, 0x74, 0x69, 0x74, 0x79, 0x5d, 0x00
.L_0:


//--------------------- .nv.shared._ZN7cutlass13device_kernelINS_4gemm6kernel13GemmUniversalIN4cute5tupleIJiiiiEEENS1_10collective13CollectiveMmaINS1_34MainloopSm90TmaGmmaWarpSpecializedILi4ENS5_IJNS4_1CILi1EEESB_SB_EEENS1_35KernelTmaWarpSpecializedCooperativeEEENS5_IJNSA_ILi128EEENSA_ILi64EEESG_EEEaNS5_IJlSB_lEEEaSI_NS4_8TiledMMAINS4_8MMA_AtomIJNS4_4SM904GMMA26MMA_64x64x32_S32S8S8_SS_TNEEEENS4_6LayoutINS5_IJNSA_ILi2EEESB_SB_EEENS5_IJSB_NSA_ILi0EEESS_EEEEENS5_IJNS4_10UnderscoreESV_SV_EEEEENS4_13SM90_TMA_LOADENS4_14ComposedLayoutINS4_7SwizzleILi2ELi4ELi3EEENS4_18smem_ptr_flag_bitsILi8EEENSP_INS5_IJNSA_ILi8EEESG_EEENS5_IJSG_SB_EEEEEEEvNS4_8identityESY_S18_vS19_EENS_8epilogue10collective6detail29Sm90TmaWarpSpecializedAdapterINS1C_15DefaultEpilogueIaSI_SI_NS1B_6thread17LinearCombinationIaLi1EiiLNS1G_9ScaleType4KindE0ELNS_15FloatRoundStyleE2EaEENS1_15EpilogueDefaultEEEEEvvEEEEvNT_6ParamsE --------------------------
	.section	.nv.shared._ZN7cutlass13device_kernelINS_4gemm6kernel13GemmUniversalIN4cute5tupleIJiiiiEEENS1_10collective13CollectiveMmaINS1_34MainloopSm90TmaGmmaWarpSpecializedILi4ENS5_IJNS4_1CILi1EEESB_SB_EEENS1_35KernelTmaWarpSpecializedCooperativeEEENS5_IJNSA_ILi128EEENSA_ILi64EEESG_EEEaNS5_IJlSB_lEEEaSI_NS4_8TiledMMAINS4_8MMA_AtomIJNS4_4SM904GMMA26MMA_64x64x32_S32S8S8_SS_TNEEEENS4_6LayoutINS5_IJNSA_ILi2EEESB_SB_EEENS5_IJSB_NSA_ILi0EEESS_EEEEENS5_IJNS4_10UnderscoreESV_SV_EEEEENS4_13SM90_TMA_LOADENS4_14ComposedLayoutINS4_7SwizzleILi2ELi4ELi3EEENS4_18smem_ptr_flag_bitsILi8EEENSP_INS5_IJNSA_ILi8EEESG_EEENS5_IJSG_SB_EEEEEEEvNS4_8identityESY_S18_vS19_EENS_8epilogue10collective6detail29Sm90TmaWarpSpecializedAdapterINS1C_15DefaultEpilogueIaSI_SI_NS1B_6thread17LinearCombinationIaLi1EiiLNS1G_9ScaleType4KindE0ELNS_15FloatRoundStyleE2EaEENS1_15EpilogueDefaultEEEEEvvEEEEvNT_6ParamsE,"aw",@nobits
	.sectionflags	@""
	.align	16
	.zero		1024


//--------------------- .nv.shared.reserved.0     --------------------------
	.section	.nv.shared.reserved.0,"aw",@nobits
	.weak		__nv_reservedSMEM_offset_0_alias
	.size		__nv_reservedSMEM_offset_0_alias, 0, 0
	.other		__nv_reservedSMEM_offset_0_alias,@"STO_CUDA_RESERVED_SHARED STV_DEFAULT"
__nv_reservedSMEM_offset_0_alias:
	.zero		0


//--------------------- .nv.global                --------------------------
	.section	.nv.global,"aw",@nobits
.nv.global:
	.type		_ZN39_INTERNAL_f637089c_4_k_cu_08230bcf_46844cute1_E,@object
	.size		_ZN39_INTERNAL_f637089c_4_k_cu_08230bcf_46844cute1_E,(_ZN39_INTERNAL_f637089c_4_k_cu_08230bcf_46844cuda3std3__45__cpo6cbeginE - _ZN39_INTERNAL_f637089c_4_k_cu_08230bcf_46844cute1_E)
_ZN39_INTERNAL_f637089c_4_k_cu_08230bcf_46844cute1_E:
	.zero		1
	.type		_ZN39_INTERNAL_f637089c_4_k_cu_08230bcf_46844cuda3std3__45__cpo6cbeginE,@object
	.size		_ZN39_INTERNAL_f637089c_4_k_cu_08230bcf_46844cuda3std3__45__cpo6cbeginE,(_ZN39_INTERNAL_f637089c_4_k_cu_08230bcf_46844cuda3std3__48in_placeE - _ZN39_INTERNAL_f637089c_4_k_cu_08230bcf_46844cuda3std3__45__cpo6cbeginE)
_ZN39_INTERNAL_f637089c_4_k_cu_08230bcf_46844cuda3std3__45__cpo6cbeginE:
	.zero		1
	.type		_ZN39_INTERNAL_f637089c_4_k_cu_08230bcf_46844cuda3std3__48in_placeE,@object
	.size		_ZN39_INTERNAL_f637089c_4_k_cu_08230bcf_46844cuda3std3__48in_placeE,(_ZN39_INTERNAL_f637089c_4_k_cu_08230bcf_46844cuda3std6ranges3__45__cpo9iter_moveE - _ZN39_INTERNAL_f637089c_4_k_cu_08230bcf_46844cuda3std3__48in_placeE)
_ZN39_INTERNAL_f637089c_4_k_cu_08230bcf_46844cuda3std3__48in_placeE:
	.zero		1
	.type		_ZN39_INTERNAL_f637089c_4_k_cu_08230bcf_46844cuda3std6ranges3__45__cpo9iter_moveE,@object
	.size		_ZN39_INTERNAL_f637089c_4_k_cu_08230bcf_46844cuda3std6ranges3__45__cpo9iter_moveE,(_ZN39_INTERNAL_f637089c_4_k_cu_08230bcf_46844cuda3std3__45__cpo5beginE - _ZN39_INTERNAL_f637089c_4_k_cu_08230bcf_46844cuda3std6ranges3__45__cpo9iter_moveE)
_ZN39_INTERNAL_f637089c_4_k_cu_08230bcf_46844cuda3std6ranges3__45__cpo9iter_moveE:
	.zero		1
	.type		_ZN39_INTERNAL_f637089c_4_k_cu_08230bcf_46844cuda3std3__45__cpo5beginE,@object
	.size		_ZN39_INTERNAL_f637089c_4_k_cu_08230bcf_46844cuda3std3__45__cpo5beginE,(_ZN39_INTERNAL_f637089c_4_k_cu_08230bcf_46844cuda3std3__441_GLOBAL__N__f637089c_4_k_cu_08230bcf_46846ignoreE - _ZN39_INTERNAL_f637089c_4_k_cu_08230bcf_46844cuda3std3__45__cpo5beginE)
_ZN39_INTERNAL_f637089c_4_k_cu_08230bcf_46844cuda3std3__45__cpo5beginE:
	.zero		1
	.type		_ZN39_INTERNAL_f637089c_4_k_cu_08230bcf_46844cuda3std3__441_GLOBAL__N__f637089c_4_k_cu_08230bcf_46846ignoreE,@object
	.size		_ZN39_INTERNAL_f637089c_4_k_cu_08230bcf_46844cuda3std3__441_GLOBAL__N__f637089c_4_k_cu_08230bcf_46846ignoreE,(_ZN39_INTERNAL_f637089c_4_k_cu_08230bcf_46844cute7productE - _ZN39_INTERNAL_f637089c_4_k_cu_08230bcf_46844cuda3std3__441_GLOBAL__N__f637089c_4_k_cu_08230bcf_46846ignoreE)
_ZN39_INTERNAL_f637089c_4_k_cu_08230bcf_46844cuda3std3__441_GLOBAL__N__f637089c_4_k_cu_08230bcf_46846ignoreE:
	.zero		1
	.type		_ZN39_INTERNAL_f637089c_4_k_cu_08230bcf_46844cute7productE,@object
	.size		_ZN39_INTERNAL_f637089c_4_k_cu_08230bcf_46844cute7productE,(_ZN39_INTERNAL_f637089c_4_k_cu_08230bcf_46844cuda3std3__45__cpo3endE - _ZN39_INTERNAL_f637089c_4_k_cu_08230bcf_46844cute7productE)
_ZN39_INTERNAL_f637089c_4_k_cu_08230bcf_46844cute7productE:
	.zero		1
	.type		_ZN39_INTERNAL_f637089c_4_k_cu_08230bcf_46844cuda3std3__45__cpo3endE,@object
	.size		_ZN39_INTERNAL_f637089c_4_k_cu_08230bcf_46844cuda3std3__45__cpo3endE,(_ZN39_INTERNAL_f637089c_4_k_cu_08230bcf_46844cuda3std3__419piecewise_constructE - _ZN39_INTERNAL_f637089c_4_k_cu_08230bcf_46844cuda3std3__45__cpo3endE)
_ZN39_INTERNAL_f637089c_4_k_cu_08230bcf_46844cuda3std3__45__cpo3endE:
	.zero		1
	.type		_ZN39_INTERNAL_f637089c_4_k_cu_08230bcf_46844cuda3std3__419piecewise_constructE,@object
	.size		_ZN39_INTERNAL_f637089c_4_k_cu_08230bcf_46844cuda3std3__419piecewise_constructE,(_ZN39_INTERNAL_f637089c_4_k_cu_08230bcf_46844cuda3std3__45__cpo4cendE - _ZN39_INTERNAL_f637089c_4_k_cu_08230bcf_46844cuda3std3__419piecewise_constructE)
_ZN39_INTERNAL_f637089c_4_k_cu_08230bcf_46844cuda3std3__419piecewise_constructE:
	.zero		1
	.type		_ZN39_INTERNAL_f637089c_4_k_cu_08230bcf_46844cuda3std3__45__cpo4cendE,@object
	.size		_ZN39_INTERNAL_f637089c_4_k_cu_08230bcf_46844cuda3std3__45__cpo4cendE,(_ZN39_INTERNAL_f637089c_4_k_cu_08230bcf_46844cuda3std6ranges3__45__cpo4swapE - _ZN39_INTERNAL_f637089c_4_k_cu_08230bcf_46844cuda3std3__45__cpo4cendE)
_ZN39_INTERNAL_f637089c_4_k_cu_08230bcf_46844cuda3std3__45__cpo4cendE:
	.zero		1
	.type		_ZN39_INTERNAL_f637089c_4_k_cu_08230bcf_46844cuda3std6ranges3__45__cpo4swapE,@object
	.size		_ZN39_INTERNAL_f637089c_4_k_cu_08230bcf_46844cuda3std6ranges3__45__cpo4swapE,(.L_8 - _ZN39_INTERNAL_f637089c_4_k_cu_08230bcf_46844cuda3std6ranges3__45__cpo4swapE)
_ZN39_INTERNAL_f637089c_4_k_cu_08230bcf_46844cuda3std6ranges3__45__cpo4swapE:
	.zero		1
.L_8:


//--------------------- .nv.constant0._ZN7cutlass13device_kernelINS_4gemm6kernel13GemmUniversalIN4cute5tupleIJiiiiEEENS1_10collective13CollectiveMmaINS1_34MainloopSm90TmaGmmaWarpSpecializedILi4ENS5_IJNS4_1CILi1EEESB_SB_EEENS1_35KernelTmaWarpSpecializedCooperativeEEENS5_IJNSA_ILi128EEENSA_ILi64EEESG_EEEaNS5_IJlSB_lEEEaSI_NS4_8TiledMMAINS4_8MMA_AtomIJNS4_4SM904GMMA26MMA_64x64x32_S32S8S8_SS_TNEEEENS4_6LayoutINS5_IJNSA_ILi2EEESB_SB_EEENS5_IJSB_NSA_ILi0EEESS_EEEEENS5_IJNS4_10UnderscoreESV_SV_EEEEENS4_13SM90_TMA_LOADENS4_14ComposedLayoutINS4_7SwizzleILi2ELi4ELi3EEENS4_18smem_ptr_flag_bitsILi8EEENSP_INS5_IJNSA_ILi8EEESG_EEENS5_IJSG_SB_EEEEEEEvNS4_8identityESY_S18_vS19_EENS_8epilogue10collective6detail29Sm90TmaWarpSpecializedAdapterINS1C_15DefaultEpilogueIaSI_SI_NS1B_6thread17LinearCombinationIaLi1EiiLNS1G_9ScaleType4KindE0ELNS_15FloatRoundStyleE2EaEENS1_15EpilogueDefaultEEEEEvvEEEEvNT_6ParamsE --------------------------
	.section	.nv.constant0._ZN7cutlass13device_kernelINS_4gemm6kernel13GemmUniversalIN4cute5tupleIJiiiiEEENS1_10collective13CollectiveMmaINS1_34MainloopSm90TmaGmmaWarpSpecializedILi4ENS5_IJNS4_1CILi1EEESB_SB_EEENS1_35KernelTmaWarpSpecializedCooperativeEEENS5_IJNSA_ILi128EEENSA_ILi64EEESG_EEEaNS5_IJlSB_lEEEaSI_NS4_8TiledMMAINS4_8MMA_AtomIJNS4_4SM904GMMA26MMA_64x64x32_S32S8S8_SS_TNEEEENS4_6LayoutINS5_IJNSA_ILi2EEESB_SB_EEENS5_IJSB_NSA_ILi0EEESS_EEEEENS5_IJNS4_10UnderscoreESV_SV_EEEEENS4_13SM90_TMA_LOADENS4_14ComposedLayoutINS4_7SwizzleILi2ELi4ELi3EEENS4_18smem_ptr_flag_bitsILi8EEENSP_INS5_IJNSA_ILi8EEESG_EEENS5_IJSG_SB_EEEEEEEvNS4_8identityESY_S18_vS19_EENS_8epilogue10collective6detail29Sm90TmaWarpSpecializedAdapterINS1C_15DefaultEpilogueIaSI_SI_NS1B_6thread17LinearCombinationIaLi1EiiLNS1G_9ScaleType4KindE0ELNS_15FloatRoundStyleE2EaEENS1_15EpilogueDefaultEEEEEvvEEEEvNT_6ParamsE,"a",@progbits
	.sectionflags	@""
	.align	4
.nv.constant0._ZN7cutlass13device_kernelINS_4gemm6kernel13GemmUniversalIN4cute5tupleIJiiiiEEENS1_10collective13CollectiveMmaINS1_34MainloopSm90TmaGmmaWarpSpecializedILi4ENS5_IJNS4_1CILi1EEESB_SB_EEENS1_35KernelTmaWarpSpecializedCooperativeEEENS5_IJNSA_ILi128EEENSA_ILi64EEESG_EEEaNS5_IJlSB_lEEEaSI_NS4_8TiledMMAINS4_8MMA_AtomIJNS4_4SM904GMMA26MMA_64x64x32_S32S8S8_SS_TNEEEENS4_6LayoutINS5_IJNSA_ILi2EEESB_SB_EEENS5_IJSB_NSA_ILi0EEESS_EEEEENS5_IJNS4_10UnderscoreESV_SV_EEEEENS4_13SM90_TMA_LOADENS4_14ComposedLayoutINS4_7SwizzleILi2ELi4ELi3EEENS4_18smem_ptr_flag_bitsILi8EEENSP_INS5_IJNSA_ILi8EEESG_EEENS5_IJSG_SB_EEEEEEEvNS4_8identityESY_S18_vS19_EENS_8epilogue10collective6detail29Sm90TmaWarpSpecializedAdapterINS1C_15DefaultEpilogueIaSI_SI_NS1B_6thread17LinearCombinationIaLi1EiiLNS1G_9ScaleType4KindE0ELNS_15FloatRoundStyleE2EaEENS1_15EpilogueDefaultEEEEEvvEEEEvNT_6ParamsE:
	.zero		1664


//--------------------- SYMBOLS --------------------------

	.type		.nv.reservedSmem.offset0,@object
	.size		.nv.reservedSmem.offset0,0x4
	.type		__assertfail,@function
